//
// Generated by NVIDIA NVVM Compiler
//
// Compiler Build ID: CL-36424714
// Cuda compilation tools, release 13.0, V13.0.88
// Based on NVVM 20.0.0
//

.version 9.0
.target sm_100
.address_size 64

	// .globl	_Z7myBlur3PiS_S_iiiiiiii

.visible .entry _Z7myBlur3PiS_S_iiiiiiii(
	.param .u64 .ptr .align 1 _Z7myBlur3PiS_S_iiiiiiii_param_0,
	.param .u64 .ptr .align 1 _Z7myBlur3PiS_S_iiiiiiii_param_1,
	.param .u64 .ptr .align 1 _Z7myBlur3PiS_S_iiiiiiii_param_2,
	.param .u32 _Z7myBlur3PiS_S_iiiiiiii_param_3,
	.param .u32 _Z7myBlur3PiS_S_iiiiiiii_param_4,
	.param .u32 _Z7myBlur3PiS_S_iiiiiiii_param_5,
	.param .u32 _Z7myBlur3PiS_S_iiiiiiii_param_6,
	.param .u32 _Z7myBlur3PiS_S_iiiiiiii_param_7,
	.param .u32 _Z7myBlur3PiS_S_iiiiiiii_param_8,
	.param .u32 _Z7myBlur3PiS_S_iiiiiiii_param_9,
	.param .u32 _Z7myBlur3PiS_S_iiiiiiii_param_10
)
{
	.reg .pred 	%p<23>;
	.reg .b32 	%r<1133>;
	.reg .b64 	%rd<39>;
	.reg .b64 	%fd<19>;

	ld.param.u64 	%rd4, [_Z7myBlur3PiS_S_iiiiiiii_param_0];
	ld.param.u64 	%rd5, [_Z7myBlur3PiS_S_iiiiiiii_param_1];
	ld.param.u64 	%rd6, [_Z7myBlur3PiS_S_iiiiiiii_param_2];
	ld.param.u32 	%r43, [_Z7myBlur3PiS_S_iiiiiiii_param_4];
	ld.param.u32 	%r44, [_Z7myBlur3PiS_S_iiiiiiii_param_5];
	ld.param.u32 	%r4, [_Z7myBlur3PiS_S_iiiiiiii_param_6];
	ld.param.u32 	%r5, [_Z7myBlur3PiS_S_iiiiiiii_param_7];
	ld.param.u32 	%r47, [_Z7myBlur3PiS_S_iiiiiiii_param_8];
	ld.param.u32 	%r48, [_Z7myBlur3PiS_S_iiiiiiii_param_9];
	ld.param.u32 	%r49, [_Z7myBlur3PiS_S_iiiiiiii_param_10];
	cvta.to.global.u64 	%rd1, %rd5;
	cvta.to.global.u64 	%rd2, %rd6;
	cvta.to.global.u64 	%rd3, %rd4;
	mov.u32 	%r1, %tid.x;
	setp.eq.s32 	%p1, %r1, 0;
	@%p1 bra 	$L__BB0_2;
	mul.lo.s32 	%r50, %r43, %r1;
	mul.lo.s32 	%r51, %r50, %r49;
	div.s32 	%r4, %r51, %r44;
	add.s32 	%r52, %r50, %r43;
	mul.lo.s32 	%r53, %r52, %r49;
	div.s32 	%r54, %r53, %r44;
	add.s32 	%r55, %r54, %r47;
	mul.lo.s32 	%r56, %r49, %r43;
	setp.lt.s32 	%p2, %r55, %r56;
	sub.s32 	%r57, %r56, %r47;
	selp.b32 	%r5, %r54, %r57, %p2;
$L__BB0_2:
	setp.ge.s32 	%p3, %r4, %r5;
	@%p3 bra 	$L__BB0_29;
	setp.gt.s32 	%p4, %r48, 8;
	@%p4 bra 	$L__BB0_9;
	setp.eq.s32 	%p10, %r48, 3;
	@%p10 bra 	$L__BB0_18;
	setp.eq.s32 	%p11, %r48, 5;
	@%p11 bra 	$L__BB0_23;
	setp.eq.s32 	%p12, %r48, 7;
	@%p12 bra 	$L__BB0_7;
	bra.uni 	$L__BB0_29;
$L__BB0_7:
	sub.s32 	%r1123, %r4, %r5;
$L__BB0_8:
	mul.wide.s32 	%rd23, %r4, 4;
	add.s64 	%rd24, %rd3, %rd23;
	ld.global.u32 	%r931, [%rd24];
	ld.global.u32 	%r932, [%rd24+-4];
	add.s32 	%r933, %r932, %r931;
	ld.global.u32 	%r934, [%rd24+-8];
	add.s32 	%r935, %r933, %r934;
	ld.global.u32 	%r936, [%rd24+-12];
	add.s32 	%r937, %r935, %r936;
	add.s32 	%r4, %r4, 1;
	ld.global.u32 	%r938, [%rd24+4];
	add.s32 	%r939, %r937, %r938;
	ld.global.u32 	%r940, [%rd24+8];
	add.s32 	%r941, %r939, %r940;
	ld.global.u32 	%r942, [%rd24+12];
	add.s32 	%r943, %r941, %r942;
	add.s32 	%r944, %r943, %r943;
	add.s32 	%r945, %r944, %r943;
	shl.b32 	%r946, %r945, 1;
	add.s32 	%r947, %r943, %r946;
	mul.hi.s32 	%r948, %r947, 1402438301;
	shr.u32 	%r949, %r948, 31;
	shr.s32 	%r950, %r948, 4;
	add.s32 	%r951, %r950, %r949;
	st.global.u32 	[%rd24], %r951;
	add.s64 	%rd25, %rd1, %rd23;
	ld.global.u32 	%r952, [%rd25];
	ld.global.u32 	%r953, [%rd25+-4];
	add.s32 	%r954, %r953, %r952;
	ld.global.u32 	%r955, [%rd25+-8];
	add.s32 	%r956, %r954, %r955;
	ld.global.u32 	%r957, [%rd25+-12];
	add.s32 	%r958, %r956, %r957;
	ld.global.u32 	%r959, [%rd25+4];
	add.s32 	%r960, %r958, %r959;
	ld.global.u32 	%r961, [%rd25+8];
	add.s32 	%r962, %r960, %r961;
	ld.global.u32 	%r963, [%rd25+12];
	add.s32 	%r964, %r962, %r963;
	add.s32 	%r965, %r964, %r964;
	add.s32 	%r966, %r965, %r964;
	shl.b32 	%r967, %r966, 1;
	add.s32 	%r968, %r964, %r967;
	mul.hi.s32 	%r969, %r968, 1402438301;
	shr.u32 	%r970, %r969, 31;
	shr.s32 	%r971, %r969, 4;
	add.s32 	%r972, %r971, %r970;
	st.global.u32 	[%rd25], %r972;
	add.s64 	%rd26, %rd2, %rd23;
	ld.global.u32 	%r973, [%rd26];
	ld.global.u32 	%r974, [%rd26+-4];
	add.s32 	%r975, %r974, %r973;
	ld.global.u32 	%r976, [%rd26+-8];
	add.s32 	%r977, %r975, %r976;
	ld.global.u32 	%r978, [%rd26+-12];
	add.s32 	%r979, %r977, %r978;
	ld.global.u32 	%r980, [%rd26+4];
	add.s32 	%r981, %r979, %r980;
	ld.global.u32 	%r982, [%rd26+8];
	add.s32 	%r983, %r981, %r982;
	ld.global.u32 	%r984, [%rd26+12];
	add.s32 	%r985, %r983, %r984;
	add.s32 	%r986, %r985, %r985;
	add.s32 	%r987, %r986, %r985;
	shl.b32 	%r988, %r987, 1;
	add.s32 	%r989, %r985, %r988;
	mul.hi.s32 	%r990, %r989, 1402438301;
	shr.u32 	%r991, %r990, 31;
	shr.s32 	%r992, %r990, 4;
	add.s32 	%r993, %r992, %r991;
	st.global.u32 	[%rd26], %r993;
	add.s32 	%r1123, %r1123, 1;
	setp.eq.s32 	%p17, %r1123, 0;
	@%p17 bra 	$L__BB0_29;
	bra.uni 	$L__BB0_8;
$L__BB0_9:
	setp.gt.s32 	%p5, %r48, 12;
	@%p5 bra 	$L__BB0_14;
	setp.eq.s32 	%p8, %r48, 9;
	@%p8 bra 	$L__BB0_25;
	setp.eq.s32 	%p9, %r48, 11;
	@%p9 bra 	$L__BB0_12;
	bra.uni 	$L__BB0_29;
$L__BB0_12:
	sub.s32 	%r1127, %r4, %r5;
$L__BB0_13:
	mul.wide.s32 	%rd15, %r4, 4;
	add.s64 	%rd16, %rd3, %rd15;
	ld.global.u32 	%r676, [%rd16];
	ld.global.u32 	%r677, [%rd16+-4];
	add.s32 	%r678, %r677, %r676;
	ld.global.u32 	%r679, [%rd16+-8];
	add.s32 	%r680, %r678, %r679;
	ld.global.u32 	%r681, [%rd16+-12];
	add.s32 	%r682, %r680, %r681;
	ld.global.u32 	%r683, [%rd16+-16];
	add.s32 	%r684, %r682, %r683;
	add.s32 	%r4, %r4, 1;
	ld.global.u32 	%r685, [%rd16+4];
	add.s32 	%r686, %r684, %r685;
	ld.global.u32 	%r687, [%rd16+8];
	add.s32 	%r688, %r686, %r687;
	ld.global.u32 	%r689, [%rd16+12];
	add.s32 	%r690, %r688, %r689;
	ld.global.u32 	%r691, [%rd16+16];
	add.s32 	%r692, %r690, %r691;
	ld.global.u32 	%r693, [%rd16+20];
	add.s32 	%r694, %r692, %r693;
	add.s32 	%r695, %r684, %r694;
	add.s32 	%r696, %r695, %r685;
	add.s32 	%r697, %r696, %r687;
	add.s32 	%r698, %r697, %r689;
	add.s32 	%r699, %r698, %r691;
	add.s32 	%r700, %r699, %r693;
	add.s32 	%r701, %r694, %r700;
	shl.b32 	%r702, %r701, 1;
	add.s32 	%r703, %r695, %r702;
	ld.global.u32 	%r704, [%rd16+-20];
	add.s32 	%r705, %r703, %r704;
	add.s32 	%r706, %r705, %r685;
	add.s32 	%r707, %r706, %r687;
	add.s32 	%r708, %r707, %r689;
	add.s32 	%r709, %r708, %r691;
	add.s32 	%r710, %r709, %r693;
	add.s32 	%r711, %r684, %r710;
	add.s32 	%r712, %r711, %r704;
	add.s32 	%r713, %r712, %r685;
	add.s32 	%r714, %r713, %r687;
	add.s32 	%r715, %r714, %r689;
	add.s32 	%r716, %r715, %r691;
	add.s32 	%r717, %r716, %r693;
	add.s32 	%r718, %r684, %r717;
	add.s32 	%r719, %r718, %r704;
	add.s32 	%r720, %r719, %r685;
	add.s32 	%r721, %r720, %r687;
	add.s32 	%r722, %r721, %r689;
	add.s32 	%r723, %r722, %r691;
	add.s32 	%r724, %r723, %r693;
	add.s32 	%r725, %r684, %r724;
	add.s32 	%r726, %r725, %r704;
	add.s32 	%r727, %r726, %r685;
	add.s32 	%r728, %r727, %r687;
	add.s32 	%r729, %r728, %r689;
	add.s32 	%r730, %r729, %r691;
	add.s32 	%r731, %r730, %r693;
	mul.hi.s32 	%r732, %r731, 70991195;
	shr.u32 	%r733, %r732, 31;
	shr.s32 	%r734, %r732, 1;
	add.s32 	%r735, %r734, %r733;
	st.global.u32 	[%rd16], %r735;
	add.s64 	%rd17, %rd1, %rd15;
	ld.global.u32 	%r736, [%rd17];
	ld.global.u32 	%r737, [%rd17+-4];
	add.s32 	%r738, %r737, %r736;
	ld.global.u32 	%r739, [%rd17+-8];
	add.s32 	%r740, %r738, %r739;
	ld.global.u32 	%r741, [%rd17+-12];
	add.s32 	%r742, %r740, %r741;
	ld.global.u32 	%r743, [%rd17+-16];
	add.s32 	%r744, %r742, %r743;
	ld.global.u32 	%r745, [%rd17+4];
	add.s32 	%r746, %r744, %r745;
	ld.global.u32 	%r747, [%rd17+8];
	add.s32 	%r748, %r746, %r747;
	ld.global.u32 	%r749, [%rd17+12];
	add.s32 	%r750, %r748, %r749;
	ld.global.u32 	%r751, [%rd17+16];
	add.s32 	%r752, %r750, %r751;
	ld.global.u32 	%r753, [%rd17+20];
	add.s32 	%r754, %r752, %r753;
	add.s32 	%r755, %r744, %r754;
	add.s32 	%r756, %r755, %r745;
	add.s32 	%r757, %r756, %r747;
	add.s32 	%r758, %r757, %r749;
	add.s32 	%r759, %r758, %r751;
	add.s32 	%r760, %r759, %r753;
	add.s32 	%r761, %r754, %r760;
	shl.b32 	%r762, %r761, 1;
	add.s32 	%r763, %r755, %r762;
	ld.global.u32 	%r764, [%rd17+-20];
	add.s32 	%r765, %r763, %r764;
	add.s32 	%r766, %r765, %r745;
	add.s32 	%r767, %r766, %r747;
	add.s32 	%r768, %r767, %r749;
	add.s32 	%r769, %r768, %r751;
	add.s32 	%r770, %r769, %r753;
	add.s32 	%r771, %r744, %r770;
	add.s32 	%r772, %r771, %r764;
	add.s32 	%r773, %r772, %r745;
	add.s32 	%r774, %r773, %r747;
	add.s32 	%r775, %r774, %r749;
	add.s32 	%r776, %r775, %r751;
	add.s32 	%r777, %r776, %r753;
	add.s32 	%r778, %r744, %r777;
	add.s32 	%r779, %r778, %r764;
	add.s32 	%r780, %r779, %r745;
	add.s32 	%r781, %r780, %r747;
	add.s32 	%r782, %r781, %r749;
	add.s32 	%r783, %r782, %r751;
	add.s32 	%r784, %r783, %r753;
	add.s32 	%r785, %r744, %r784;
	add.s32 	%r786, %r785, %r764;
	add.s32 	%r787, %r786, %r745;
	add.s32 	%r788, %r787, %r747;
	add.s32 	%r789, %r788, %r749;
	add.s32 	%r790, %r789, %r751;
	add.s32 	%r791, %r790, %r753;
	mul.hi.s32 	%r792, %r791, 70991195;
	shr.u32 	%r793, %r792, 31;
	shr.s32 	%r794, %r792, 1;
	add.s32 	%r795, %r794, %r793;
	st.global.u32 	[%rd17], %r795;
	add.s64 	%rd18, %rd2, %rd15;
	ld.global.u32 	%r796, [%rd18];
	ld.global.u32 	%r797, [%rd18+-4];
	add.s32 	%r798, %r797, %r796;
	ld.global.u32 	%r799, [%rd18+-8];
	add.s32 	%r800, %r798, %r799;
	ld.global.u32 	%r801, [%rd18+-12];
	add.s32 	%r802, %r800, %r801;
	ld.global.u32 	%r803, [%rd18+-16];
	add.s32 	%r804, %r802, %r803;
	ld.global.u32 	%r805, [%rd18+4];
	add.s32 	%r806, %r804, %r805;
	ld.global.u32 	%r807, [%rd18+8];
	add.s32 	%r808, %r806, %r807;
	ld.global.u32 	%r809, [%rd18+12];
	add.s32 	%r810, %r808, %r809;
	ld.global.u32 	%r811, [%rd18+16];
	add.s32 	%r812, %r810, %r811;
	ld.global.u32 	%r813, [%rd18+20];
	add.s32 	%r814, %r812, %r813;
	add.s32 	%r815, %r804, %r814;
	add.s32 	%r816, %r815, %r805;
	add.s32 	%r817, %r816, %r807;
	add.s32 	%r818, %r817, %r809;
	add.s32 	%r819, %r818, %r811;
	add.s32 	%r820, %r819, %r813;
	add.s32 	%r821, %r814, %r820;
	shl.b32 	%r822, %r821, 1;
	add.s32 	%r823, %r815, %r822;
	ld.global.u32 	%r824, [%rd18+-20];
	add.s32 	%r825, %r823, %r824;
	add.s32 	%r826, %r825, %r805;
	add.s32 	%r827, %r826, %r807;
	add.s32 	%r828, %r827, %r809;
	add.s32 	%r829, %r828, %r811;
	add.s32 	%r830, %r829, %r813;
	add.s32 	%r831, %r804, %r830;
	add.s32 	%r832, %r831, %r824;
	add.s32 	%r833, %r832, %r805;
	add.s32 	%r834, %r833, %r807;
	add.s32 	%r835, %r834, %r809;
	add.s32 	%r836, %r835, %r811;
	add.s32 	%r837, %r836, %r813;
	add.s32 	%r838, %r804, %r837;
	add.s32 	%r839, %r838, %r824;
	add.s32 	%r840, %r839, %r805;
	add.s32 	%r841, %r840, %r807;
	add.s32 	%r842, %r841, %r809;
	add.s32 	%r843, %r842, %r811;
	add.s32 	%r844, %r843, %r813;
	add.s32 	%r845, %r804, %r844;
	add.s32 	%r846, %r845, %r824;
	add.s32 	%r847, %r846, %r805;
	add.s32 	%r848, %r847, %r807;
	add.s32 	%r849, %r848, %r809;
	add.s32 	%r850, %r849, %r811;
	add.s32 	%r851, %r850, %r813;
	mul.hi.s32 	%r852, %r851, 70991195;
	shr.u32 	%r853, %r852, 31;
	shr.s32 	%r854, %r852, 1;
	add.s32 	%r855, %r854, %r853;
	st.global.u32 	[%rd18], %r855;
	add.s32 	%r1127, %r1127, 1;
	setp.eq.s32 	%p15, %r1127, 0;
	@%p15 bra 	$L__BB0_29;
	bra.uni 	$L__BB0_13;
$L__BB0_14:
	setp.eq.s32 	%p6, %r48, 13;
	@%p6 bra 	$L__BB0_27;
	setp.ne.s32 	%p7, %r48, 15;
	@%p7 bra 	$L__BB0_29;
	sub.s32 	%r1131, %r4, %r5;
$L__BB0_17:
	mul.wide.s32 	%rd7, %r4, 4;
	add.s64 	%rd8, %rd3, %rd7;
	ld.global.u32 	%r58, [%rd8];
	ld.global.u32 	%r59, [%rd8+-4];
	add.s32 	%r60, %r59, %r58;
	ld.global.u32 	%r61, [%rd8+-8];
	add.s32 	%r62, %r60, %r61;
	ld.global.u32 	%r63, [%rd8+-12];
	add.s32 	%r64, %r62, %r63;
	ld.global.u32 	%r65, [%rd8+-16];
	add.s32 	%r66, %r64, %r65;
	add.s32 	%r4, %r4, 1;
	ld.global.u32 	%r67, [%rd8+4];
	add.s32 	%r68, %r66, %r67;
	ld.global.u32 	%r69, [%rd8+8];
	add.s32 	%r70, %r68, %r69;
	ld.global.u32 	%r71, [%rd8+12];
	add.s32 	%r72, %r70, %r71;
	ld.global.u32 	%r73, [%rd8+16];
	add.s32 	%r74, %r72, %r73;
	ld.global.u32 	%r75, [%rd8+20];
	add.s32 	%r76, %r74, %r75;
	ld.global.u32 	%r77, [%rd8+24];
	add.s32 	%r78, %r76, %r77;
	ld.global.u32 	%r79, [%rd8+28];
	add.s32 	%r80, %r78, %r79;
	add.s32 	%r81, %r66, %r80;
	add.s32 	%r82, %r81, %r67;
	add.s32 	%r83, %r82, %r69;
	add.s32 	%r84, %r83, %r71;
	add.s32 	%r85, %r84, %r73;
	add.s32 	%r86, %r85, %r75;
	add.s32 	%r87, %r86, %r77;
	add.s32 	%r88, %r87, %r79;
	add.s32 	%r89, %r80, %r88;
	shl.b32 	%r90, %r89, 1;
	add.s32 	%r91, %r81, %r90;
	ld.global.u32 	%r92, [%rd8+-20];
	add.s32 	%r93, %r91, %r92;
	ld.global.u32 	%r94, [%rd8+-24];
	add.s32 	%r95, %r93, %r94;
	ld.global.u32 	%r96, [%rd8+-28];
	add.s32 	%r97, %r95, %r96;
	add.s32 	%r98, %r97, %r67;
	add.s32 	%r99, %r98, %r69;
	add.s32 	%r100, %r99, %r71;
	add.s32 	%r101, %r100, %r73;
	add.s32 	%r102, %r101, %r75;
	add.s32 	%r103, %r102, %r77;
	add.s32 	%r104, %r66, %r103;
	add.s32 	%r105, %r104, %r92;
	add.s32 	%r106, %r105, %r94;
	add.s32 	%r107, %r106, %r96;
	add.s32 	%r108, %r107, %r67;
	add.s32 	%r109, %r108, %r69;
	add.s32 	%r110, %r109, %r71;
	add.s32 	%r111, %r110, %r73;
	add.s32 	%r112, %r111, %r75;
	add.s32 	%r113, %r112, %r77;
	add.s32 	%r114, %r113, %r79;
	add.s32 	%r115, %r66, %r114;
	add.s32 	%r116, %r115, %r92;
	add.s32 	%r117, %r116, %r94;
	add.s32 	%r118, %r117, %r96;
	add.s32 	%r119, %r118, %r67;
	add.s32 	%r120, %r119, %r69;
	add.s32 	%r121, %r120, %r71;
	add.s32 	%r122, %r121, %r73;
	add.s32 	%r123, %r122, %r75;
	add.s32 	%r124, %r123, %r77;
	add.s32 	%r125, %r124, %r79;
	add.s32 	%r126, %r66, %r125;
	add.s32 	%r127, %r126, %r92;
	add.s32 	%r128, %r127, %r67;
	add.s32 	%r129, %r128, %r69;
	add.s32 	%r130, %r129, %r71;
	add.s32 	%r131, %r130, %r73;
	add.s32 	%r132, %r131, %r75;
	add.s32 	%r133, %r132, %r77;
	add.s32 	%r134, %r133, %r79;
	add.s32 	%r135, %r66, %r134;
	add.s32 	%r136, %r135, %r92;
	add.s32 	%r137, %r136, %r94;
	add.s32 	%r138, %r137, %r96;
	add.s32 	%r139, %r138, %r67;
	add.s32 	%r140, %r139, %r69;
	add.s32 	%r141, %r140, %r71;
	add.s32 	%r142, %r141, %r73;
	add.s32 	%r143, %r142, %r75;
	add.s32 	%r144, %r143, %r77;
	add.s32 	%r145, %r144, %r79;
	add.s32 	%r146, %r66, %r145;
	add.s32 	%r147, %r146, %r92;
	add.s32 	%r148, %r147, %r67;
	add.s32 	%r149, %r148, %r69;
	add.s32 	%r150, %r149, %r71;
	add.s32 	%r151, %r150, %r73;
	add.s32 	%r152, %r151, %r75;
	add.s32 	%r153, %r152, %r77;
	add.s32 	%r154, %r153, %r79;
	add.s32 	%r155, %r154, %r67;
	add.s32 	%r156, %r155, %r69;
	add.s32 	%r157, %r156, %r71;
	add.s32 	%r158, %r157, %r73;
	add.s32 	%r159, %r158, %r75;
	add.s32 	%r160, %r159, %r77;
	add.s32 	%r161, %r160, %r79;
	add.s32 	%r162, %r66, %r161;
	add.s32 	%r163, %r162, %r92;
	add.s32 	%r164, %r163, %r67;
	add.s32 	%r165, %r164, %r69;
	add.s32 	%r166, %r165, %r71;
	add.s32 	%r167, %r166, %r73;
	add.s32 	%r168, %r167, %r75;
	add.s32 	%r169, %r168, %r77;
	add.s32 	%r170, %r169, %r79;
	mul.hi.s32 	%r171, %r170, -1851608123;
	add.s32 	%r172, %r171, %r170;
	shr.u32 	%r173, %r172, 31;
	shr.s32 	%r174, %r172, 7;
	add.s32 	%r175, %r174, %r173;
	st.global.u32 	[%rd8], %r175;
	add.s64 	%rd9, %rd2, %rd7;
	ld.global.u32 	%r176, [%rd9];
	ld.global.u32 	%r177, [%rd9+-4];
	add.s32 	%r178, %r177, %r176;
	ld.global.u32 	%r179, [%rd9+-8];
	add.s32 	%r180, %r178, %r179;
	ld.global.u32 	%r181, [%rd9+-12];
	add.s32 	%r182, %r180, %r181;
	ld.global.u32 	%r183, [%rd9+-16];
	add.s32 	%r184, %r182, %r183;
	ld.global.u32 	%r185, [%rd9+4];
	add.s32 	%r186, %r184, %r185;
	ld.global.u32 	%r187, [%rd9+8];
	add.s32 	%r188, %r186, %r187;
	ld.global.u32 	%r189, [%rd9+12];
	add.s32 	%r190, %r188, %r189;
	ld.global.u32 	%r191, [%rd9+16];
	add.s32 	%r192, %r190, %r191;
	ld.global.u32 	%r193, [%rd9+20];
	add.s32 	%r194, %r192, %r193;
	ld.global.u32 	%r195, [%rd9+24];
	add.s32 	%r196, %r194, %r195;
	ld.global.u32 	%r197, [%rd9+28];
	add.s32 	%r198, %r196, %r197;
	add.s32 	%r199, %r184, %r198;
	add.s32 	%r200, %r199, %r185;
	add.s32 	%r201, %r200, %r187;
	add.s32 	%r202, %r201, %r189;
	add.s32 	%r203, %r202, %r191;
	add.s32 	%r204, %r203, %r193;
	add.s32 	%r205, %r204, %r195;
	add.s32 	%r206, %r205, %r197;
	add.s32 	%r207, %r198, %r206;
	shl.b32 	%r208, %r207, 1;
	add.s32 	%r209, %r199, %r208;
	ld.global.u32 	%r210, [%rd9+-20];
	add.s32 	%r211, %r209, %r210;
	ld.global.u32 	%r212, [%rd9+-24];
	add.s32 	%r213, %r211, %r212;
	ld.global.u32 	%r214, [%rd9+-28];
	add.s32 	%r215, %r213, %r214;
	add.s32 	%r216, %r215, %r185;
	add.s32 	%r217, %r216, %r187;
	add.s32 	%r218, %r217, %r189;
	add.s32 	%r219, %r218, %r191;
	add.s32 	%r220, %r219, %r193;
	add.s32 	%r221, %r220, %r195;
	add.s32 	%r222, %r184, %r221;
	add.s32 	%r223, %r222, %r210;
	add.s32 	%r224, %r223, %r212;
	add.s32 	%r225, %r224, %r214;
	add.s32 	%r226, %r225, %r185;
	add.s32 	%r227, %r226, %r187;
	add.s32 	%r228, %r227, %r189;
	add.s32 	%r229, %r228, %r191;
	add.s32 	%r230, %r229, %r193;
	add.s32 	%r231, %r230, %r195;
	add.s32 	%r232, %r231, %r197;
	add.s32 	%r233, %r184, %r232;
	add.s32 	%r234, %r233, %r210;
	add.s32 	%r235, %r234, %r212;
	add.s32 	%r236, %r235, %r214;
	add.s32 	%r237, %r236, %r185;
	add.s32 	%r238, %r237, %r187;
	add.s32 	%r239, %r238, %r189;
	add.s32 	%r240, %r239, %r191;
	add.s32 	%r241, %r240, %r193;
	add.s32 	%r242, %r241, %r195;
	add.s32 	%r243, %r242, %r197;
	add.s32 	%r244, %r184, %r243;
	add.s32 	%r245, %r244, %r210;
	add.s32 	%r246, %r245, %r185;
	add.s32 	%r247, %r246, %r187;
	add.s32 	%r248, %r247, %r189;
	add.s32 	%r249, %r248, %r191;
	add.s32 	%r250, %r249, %r193;
	add.s32 	%r251, %r250, %r195;
	add.s32 	%r252, %r251, %r197;
	add.s32 	%r253, %r184, %r252;
	add.s32 	%r254, %r253, %r210;
	add.s32 	%r255, %r254, %r212;
	add.s32 	%r256, %r255, %r214;
	add.s32 	%r257, %r256, %r185;
	add.s32 	%r258, %r257, %r187;
	add.s32 	%r259, %r258, %r189;
	add.s32 	%r260, %r259, %r191;
	add.s32 	%r261, %r260, %r193;
	add.s32 	%r262, %r261, %r195;
	add.s32 	%r263, %r262, %r197;
	add.s32 	%r264, %r184, %r263;
	add.s32 	%r265, %r264, %r210;
	add.s32 	%r266, %r265, %r185;
	add.s32 	%r267, %r266, %r187;
	add.s32 	%r268, %r267, %r189;
	add.s32 	%r269, %r268, %r191;
	add.s32 	%r270, %r269, %r193;
	add.s32 	%r271, %r270, %r195;
	add.s32 	%r272, %r271, %r197;
	add.s32 	%r273, %r272, %r185;
	add.s32 	%r274, %r273, %r187;
	add.s32 	%r275, %r274, %r189;
	add.s32 	%r276, %r275, %r191;
	add.s32 	%r277, %r276, %r193;
	add.s32 	%r278, %r277, %r195;
	add.s32 	%r279, %r278, %r197;
	add.s32 	%r280, %r184, %r279;
	add.s32 	%r281, %r280, %r210;
	add.s32 	%r282, %r281, %r185;
	add.s32 	%r283, %r282, %r187;
	add.s32 	%r284, %r283, %r189;
	add.s32 	%r285, %r284, %r191;
	add.s32 	%r286, %r285, %r193;
	add.s32 	%r287, %r286, %r195;
	add.s32 	%r288, %r287, %r197;
	mul.hi.s32 	%r289, %r288, -1851608123;
	add.s32 	%r290, %r289, %r288;
	shr.u32 	%r291, %r290, 31;
	shr.s32 	%r292, %r290, 7;
	add.s32 	%r293, %r292, %r291;
	st.global.u32 	[%rd9], %r293;
	add.s64 	%rd10, %rd1, %rd7;
	ld.global.u32 	%r294, [%rd10];
	ld.global.u32 	%r295, [%rd10+-4];
	add.s32 	%r296, %r295, %r294;
	ld.global.u32 	%r297, [%rd10+-8];
	add.s32 	%r298, %r296, %r297;
	ld.global.u32 	%r299, [%rd10+-12];
	add.s32 	%r300, %r298, %r299;
	ld.global.u32 	%r301, [%rd10+-16];
	add.s32 	%r302, %r300, %r301;
	ld.global.u32 	%r303, [%rd10+4];
	add.s32 	%r304, %r302, %r303;
	ld.global.u32 	%r305, [%rd10+8];
	add.s32 	%r306, %r304, %r305;
	ld.global.u32 	%r307, [%rd10+12];
	add.s32 	%r308, %r306, %r307;
	ld.global.u32 	%r309, [%rd10+16];
	add.s32 	%r310, %r308, %r309;
	ld.global.u32 	%r311, [%rd10+20];
	add.s32 	%r312, %r310, %r311;
	ld.global.u32 	%r313, [%rd10+24];
	add.s32 	%r314, %r312, %r313;
	ld.global.u32 	%r315, [%rd10+28];
	add.s32 	%r316, %r314, %r315;
	add.s32 	%r317, %r302, %r316;
	add.s32 	%r318, %r317, %r303;
	add.s32 	%r319, %r318, %r305;
	add.s32 	%r320, %r319, %r307;
	add.s32 	%r321, %r320, %r309;
	add.s32 	%r322, %r321, %r311;
	add.s32 	%r323, %r322, %r313;
	add.s32 	%r324, %r323, %r315;
	add.s32 	%r325, %r316, %r324;
	shl.b32 	%r326, %r325, 1;
	add.s32 	%r327, %r317, %r326;
	ld.global.u32 	%r328, [%rd10+-20];
	add.s32 	%r329, %r327, %r328;
	ld.global.u32 	%r330, [%rd10+-24];
	add.s32 	%r331, %r329, %r330;
	ld.global.u32 	%r332, [%rd10+-28];
	add.s32 	%r333, %r331, %r332;
	add.s32 	%r334, %r333, %r303;
	add.s32 	%r335, %r334, %r305;
	add.s32 	%r336, %r335, %r307;
	add.s32 	%r337, %r336, %r309;
	add.s32 	%r338, %r337, %r311;
	add.s32 	%r339, %r338, %r313;
	add.s32 	%r340, %r302, %r339;
	add.s32 	%r341, %r340, %r328;
	add.s32 	%r342, %r341, %r330;
	add.s32 	%r343, %r342, %r332;
	add.s32 	%r344, %r343, %r303;
	add.s32 	%r345, %r344, %r305;
	add.s32 	%r346, %r345, %r307;
	add.s32 	%r347, %r346, %r309;
	add.s32 	%r348, %r347, %r311;
	add.s32 	%r349, %r348, %r313;
	add.s32 	%r350, %r349, %r315;
	add.s32 	%r351, %r302, %r350;
	add.s32 	%r352, %r351, %r328;
	add.s32 	%r353, %r352, %r330;
	add.s32 	%r354, %r353, %r332;
	add.s32 	%r355, %r354, %r303;
	add.s32 	%r356, %r355, %r305;
	add.s32 	%r357, %r356, %r307;
	add.s32 	%r358, %r357, %r309;
	add.s32 	%r359, %r358, %r311;
	add.s32 	%r360, %r359, %r313;
	add.s32 	%r361, %r360, %r315;
	add.s32 	%r362, %r302, %r361;
	add.s32 	%r363, %r362, %r328;
	add.s32 	%r364, %r363, %r303;
	add.s32 	%r365, %r364, %r305;
	add.s32 	%r366, %r365, %r307;
	add.s32 	%r367, %r366, %r309;
	add.s32 	%r368, %r367, %r311;
	add.s32 	%r369, %r368, %r313;
	add.s32 	%r370, %r369, %r315;
	add.s32 	%r371, %r302, %r370;
	add.s32 	%r372, %r371, %r328;
	add.s32 	%r373, %r372, %r330;
	add.s32 	%r374, %r373, %r332;
	add.s32 	%r375, %r374, %r303;
	add.s32 	%r376, %r375, %r305;
	add.s32 	%r377, %r376, %r307;
	add.s32 	%r378, %r377, %r309;
	add.s32 	%r379, %r378, %r311;
	add.s32 	%r380, %r379, %r313;
	add.s32 	%r381, %r380, %r315;
	add.s32 	%r382, %r302, %r381;
	add.s32 	%r383, %r382, %r328;
	add.s32 	%r384, %r383, %r303;
	add.s32 	%r385, %r384, %r305;
	add.s32 	%r386, %r385, %r307;
	add.s32 	%r387, %r386, %r309;
	add.s32 	%r388, %r387, %r311;
	add.s32 	%r389, %r388, %r313;
	add.s32 	%r390, %r389, %r315;
	add.s32 	%r391, %r390, %r303;
	add.s32 	%r392, %r391, %r305;
	add.s32 	%r393, %r392, %r307;
	add.s32 	%r394, %r393, %r309;
	add.s32 	%r395, %r394, %r311;
	add.s32 	%r396, %r395, %r313;
	add.s32 	%r397, %r396, %r315;
	add.s32 	%r398, %r302, %r397;
	add.s32 	%r399, %r398, %r328;
	add.s32 	%r400, %r399, %r303;
	add.s32 	%r401, %r400, %r305;
	add.s32 	%r402, %r401, %r307;
	add.s32 	%r403, %r402, %r309;
	add.s32 	%r404, %r403, %r311;
	add.s32 	%r405, %r404, %r313;
	add.s32 	%r406, %r405, %r315;
	mul.hi.s32 	%r407, %r406, -1851608123;
	add.s32 	%r408, %r407, %r406;
	shr.u32 	%r409, %r408, 31;
	shr.s32 	%r410, %r408, 7;
	add.s32 	%r411, %r410, %r409;
	st.global.u32 	[%rd10], %r411;
	add.s32 	%r1131, %r1131, 1;
	setp.ne.s32 	%p13, %r1131, 0;
	@%p13 bra 	$L__BB0_17;
	bra.uni 	$L__BB0_29;
$L__BB0_18:
	sub.s32 	%r1042, %r5, %r4;
	add.s32 	%r12, %r4, 1;
	and.b32  	%r1043, %r1042, 1;
	setp.eq.b32 	%p19, %r1043, 1;
	not.pred 	%p20, %p19;
	@%p20 bra 	$L__BB0_20;
	mul.wide.s32 	%rd31, %r4, 4;
	add.s64 	%rd32, %rd3, %rd31;
	ld.global.u32 	%r1044, [%rd32];
	ld.global.u32 	%r1045, [%rd32+-4];
	ld.global.u32 	%r1046, [%rd32+4];
	add.s32 	%r1047, %r1044, %r1046;
	add.s32 	%r1048, %r1047, %r1045;
	shl.b32 	%r1049, %r1048, 1;
	add.s32 	%r1050, %r1048, %r1049;
	cvt.rn.f64.s32 	%fd1, %r1050;
	div.rn.f64 	%fd2, %fd1, 0d4022000000000000;
	cvt.rzi.s32.f64 	%r1051, %fd2;
	st.global.u32 	[%rd32], %r1051;
	add.s64 	%rd33, %rd1, %rd31;
	ld.global.u32 	%r1052, [%rd33];
	ld.global.u32 	%r1053, [%rd33+-4];
	ld.global.u32 	%r1054, [%rd33+4];
	add.s32 	%r1055, %r1052, %r1054;
	add.s32 	%r1056, %r1055, %r1053;
	shl.b32 	%r1057, %r1056, 1;
	add.s32 	%r1058, %r1056, %r1057;
	cvt.rn.f64.s32 	%fd3, %r1058;
	div.rn.f64 	%fd4, %fd3, 0d4022000000000000;
	cvt.rzi.s32.f64 	%r1059, %fd4;
	st.global.u32 	[%rd33], %r1059;
	add.s64 	%rd34, %rd2, %rd31;
	ld.global.u32 	%r1060, [%rd34];
	ld.global.u32 	%r1061, [%rd34+-4];
	ld.global.u32 	%r1062, [%rd34+4];
	add.s32 	%r1063, %r1060, %r1062;
	add.s32 	%r1064, %r1063, %r1061;
	shl.b32 	%r1065, %r1064, 1;
	add.s32 	%r1066, %r1064, %r1065;
	cvt.rn.f64.s32 	%fd5, %r1066;
	div.rn.f64 	%fd6, %fd5, 0d4022000000000000;
	cvt.rzi.s32.f64 	%r1067, %fd6;
	st.global.u32 	[%rd34], %r1067;
	mov.u32 	%r4, %r12;
$L__BB0_20:
	setp.eq.s32 	%p21, %r5, %r12;
	@%p21 bra 	$L__BB0_29;
	sub.s32 	%r1119, %r4, %r5;
$L__BB0_22:
	mul.wide.s32 	%rd35, %r4, 4;
	add.s64 	%rd36, %rd3, %rd35;
	ld.global.u32 	%r1068, [%rd36];
	ld.global.u32 	%r1069, [%rd36+-4];
	ld.global.u32 	%r1070, [%rd36+4];
	add.s32 	%r1071, %r1068, %r1070;
	add.s32 	%r1072, %r1071, %r1069;
	shl.b32 	%r1073, %r1072, 1;
	add.s32 	%r1074, %r1072, %r1073;
	cvt.rn.f64.s32 	%fd7, %r1074;
	div.rn.f64 	%fd8, %fd7, 0d4022000000000000;
	cvt.rzi.s32.f64 	%r1075, %fd8;
	st.global.u32 	[%rd36], %r1075;
	add.s64 	%rd37, %rd1, %rd35;
	ld.global.u32 	%r1076, [%rd37];
	ld.global.u32 	%r1077, [%rd37+-4];
	ld.global.u32 	%r1078, [%rd37+4];
	add.s32 	%r1079, %r1076, %r1078;
	add.s32 	%r1080, %r1079, %r1077;
	shl.b32 	%r1081, %r1080, 1;
	add.s32 	%r1082, %r1080, %r1081;
	cvt.rn.f64.s32 	%fd9, %r1082;
	div.rn.f64 	%fd10, %fd9, 0d4022000000000000;
	cvt.rzi.s32.f64 	%r1083, %fd10;
	st.global.u32 	[%rd37], %r1083;
	add.s64 	%rd38, %rd2, %rd35;
	ld.global.u32 	%r1084, [%rd38];
	ld.global.u32 	%r1085, [%rd38+-4];
	ld.global.u32 	%r1086, [%rd38+4];
	add.s32 	%r1087, %r1084, %r1086;
	add.s32 	%r1088, %r1087, %r1085;
	shl.b32 	%r1089, %r1088, 1;
	add.s32 	%r1090, %r1088, %r1089;
	cvt.rn.f64.s32 	%fd11, %r1090;
	div.rn.f64 	%fd12, %fd11, 0d4022000000000000;
	cvt.rzi.s32.f64 	%r1091, %fd12;
	st.global.u32 	[%rd38], %r1091;
	ld.global.u32 	%r1092, [%rd36+4];
	ld.global.u32 	%r1093, [%rd36];
	add.s32 	%r4, %r4, 2;
	ld.global.u32 	%r1094, [%rd36+8];
	add.s32 	%r1095, %r1092, %r1094;
	add.s32 	%r1096, %r1095, %r1093;
	shl.b32 	%r1097, %r1096, 1;
	add.s32 	%r1098, %r1096, %r1097;
	cvt.rn.f64.s32 	%fd13, %r1098;
	div.rn.f64 	%fd14, %fd13, 0d4022000000000000;
	cvt.rzi.s32.f64 	%r1099, %fd14;
	st.global.u32 	[%rd36+4], %r1099;
	ld.global.u32 	%r1100, [%rd37+4];
	ld.global.u32 	%r1101, [%rd37];
	ld.global.u32 	%r1102, [%rd37+8];
	add.s32 	%r1103, %r1100, %r1102;
	add.s32 	%r1104, %r1103, %r1101;
	shl.b32 	%r1105, %r1104, 1;
	add.s32 	%r1106, %r1104, %r1105;
	cvt.rn.f64.s32 	%fd15, %r1106;
	div.rn.f64 	%fd16, %fd15, 0d4022000000000000;
	cvt.rzi.s32.f64 	%r1107, %fd16;
	st.global.u32 	[%rd37+4], %r1107;
	ld.global.u32 	%r1108, [%rd38+4];
	ld.global.u32 	%r1109, [%rd38];
	ld.global.u32 	%r1110, [%rd38+8];
	add.s32 	%r1111, %r1108, %r1110;
	add.s32 	%r1112, %r1111, %r1109;
	shl.b32 	%r1113, %r1112, 1;
	add.s32 	%r1114, %r1112, %r1113;
	cvt.rn.f64.s32 	%fd17, %r1114;
	div.rn.f64 	%fd18, %fd17, 0d4022000000000000;
	cvt.rzi.s32.f64 	%r1115, %fd18;
	st.global.u32 	[%rd38+4], %r1115;
	add.s32 	%r1119, %r1119, 2;
	setp.eq.s32 	%p22, %r1119, 0;
	@%p22 bra 	$L__BB0_29;
	bra.uni 	$L__BB0_22;
$L__BB0_23:
	sub.s32 	%r1121, %r4, %r5;
$L__BB0_24:
	mul.wide.s32 	%rd27, %r4, 4;
	add.s64 	%rd28, %rd3, %rd27;
	ld.global.u32 	%r994, [%rd28];
	ld.global.u32 	%r995, [%rd28+-4];
	add.s32 	%r996, %r995, %r994;
	ld.global.u32 	%r997, [%rd28+-8];
	add.s32 	%r998, %r996, %r997;
	add.s32 	%r4, %r4, 1;
	ld.global.u32 	%r999, [%rd28+4];
	add.s32 	%r1000, %r998, %r999;
	ld.global.u32 	%r1001, [%rd28+8];
	add.s32 	%r1002, %r1000, %r1001;
	add.s32 	%r1003, %r1002, %r1002;
	add.s32 	%r1004, %r1002, %r1003;
	add.s32 	%r1005, %r1003, %r1004;
	mul.hi.s32 	%r1006, %r1005, 1374389535;
	shr.u32 	%r1007, %r1006, 31;
	shr.s32 	%r1008, %r1006, 3;
	add.s32 	%r1009, %r1008, %r1007;
	st.global.u32 	[%rd28], %r1009;
	add.s64 	%rd29, %rd1, %rd27;
	ld.global.u32 	%r1010, [%rd29];
	ld.global.u32 	%r1011, [%rd29+-4];
	add.s32 	%r1012, %r1011, %r1010;
	ld.global.u32 	%r1013, [%rd29+-8];
	add.s32 	%r1014, %r1012, %r1013;
	ld.global.u32 	%r1015, [%rd29+4];
	add.s32 	%r1016, %r1014, %r1015;
	ld.global.u32 	%r1017, [%rd29+8];
	add.s32 	%r1018, %r1016, %r1017;
	add.s32 	%r1019, %r1018, %r1018;
	add.s32 	%r1020, %r1018, %r1019;
	add.s32 	%r1021, %r1019, %r1020;
	mul.hi.s32 	%r1022, %r1021, 1374389535;
	shr.u32 	%r1023, %r1022, 31;
	shr.s32 	%r1024, %r1022, 3;
	add.s32 	%r1025, %r1024, %r1023;
	st.global.u32 	[%rd29], %r1025;
	add.s64 	%rd30, %rd2, %rd27;
	ld.global.u32 	%r1026, [%rd30];
	ld.global.u32 	%r1027, [%rd30+-4];
	add.s32 	%r1028, %r1027, %r1026;
	ld.global.u32 	%r1029, [%rd30+-8];
	add.s32 	%r1030, %r1028, %r1029;
	ld.global.u32 	%r1031, [%rd30+4];
	add.s32 	%r1032, %r1030, %r1031;
	ld.global.u32 	%r1033, [%rd30+8];
	add.s32 	%r1034, %r1032, %r1033;
	add.s32 	%r1035, %r1034, %r1034;
	add.s32 	%r1036, %r1034, %r1035;
	add.s32 	%r1037, %r1035, %r1036;
	mul.hi.s32 	%r1038, %r1037, 1374389535;
	shr.u32 	%r1039, %r1038, 31;
	shr.s32 	%r1040, %r1038, 3;
	add.s32 	%r1041, %r1040, %r1039;
	st.global.u32 	[%rd30], %r1041;
	add.s32 	%r1121, %r1121, 1;
	setp.eq.s32 	%p18, %r1121, 0;
	@%p18 bra 	$L__BB0_29;
	bra.uni 	$L__BB0_24;
$L__BB0_25:
	sub.s32 	%r1125, %r4, %r5;
$L__BB0_26:
	mul.wide.s32 	%rd19, %r4, 4;
	add.s64 	%rd20, %rd3, %rd19;
	ld.global.u32 	%r856, [%rd20];
	ld.global.u32 	%r857, [%rd20+-4];
	add.s32 	%r858, %r857, %r856;
	ld.global.u32 	%r859, [%rd20+-8];
	add.s32 	%r860, %r858, %r859;
	ld.global.u32 	%r861, [%rd20+-12];
	add.s32 	%r862, %r860, %r861;
	ld.global.u32 	%r863, [%rd20+-16];
	add.s32 	%r864, %r862, %r863;
	add.s32 	%r4, %r4, 1;
	ld.global.u32 	%r865, [%rd20+4];
	add.s32 	%r866, %r864, %r865;
	ld.global.u32 	%r867, [%rd20+8];
	add.s32 	%r868, %r866, %r867;
	ld.global.u32 	%r869, [%rd20+12];
	add.s32 	%r870, %r868, %r869;
	ld.global.u32 	%r871, [%rd20+16];
	add.s32 	%r872, %r870, %r871;
	add.s32 	%r873, %r872, %r872;
	add.s32 	%r874, %r872, %r873;
	shl.b32 	%r875, %r874, 1;
	add.s32 	%r876, %r875, %r874;
	mul.hi.s32 	%r877, %r876, 424194301;
	shr.u32 	%r878, %r877, 31;
	shr.s32 	%r879, %r877, 3;
	add.s32 	%r880, %r879, %r878;
	st.global.u32 	[%rd20], %r880;
	add.s64 	%rd21, %rd1, %rd19;
	ld.global.u32 	%r881, [%rd21];
	ld.global.u32 	%r882, [%rd21+-4];
	add.s32 	%r883, %r882, %r881;
	ld.global.u32 	%r884, [%rd21+-8];
	add.s32 	%r885, %r883, %r884;
	ld.global.u32 	%r886, [%rd21+-12];
	add.s32 	%r887, %r885, %r886;
	ld.global.u32 	%r888, [%rd21+-16];
	add.s32 	%r889, %r887, %r888;
	ld.global.u32 	%r890, [%rd21+4];
	add.s32 	%r891, %r889, %r890;
	ld.global.u32 	%r892, [%rd21+8];
	add.s32 	%r893, %r891, %r892;
	ld.global.u32 	%r894, [%rd21+12];
	add.s32 	%r895, %r893, %r894;
	ld.global.u32 	%r896, [%rd21+16];
	add.s32 	%r897, %r895, %r896;
	add.s32 	%r898, %r897, %r897;
	add.s32 	%r899, %r897, %r898;
	shl.b32 	%r900, %r899, 1;
	add.s32 	%r901, %r900, %r899;
	mul.hi.s32 	%r902, %r901, 424194301;
	shr.u32 	%r903, %r902, 31;
	shr.s32 	%r904, %r902, 3;
	add.s32 	%r905, %r904, %r903;
	st.global.u32 	[%rd21], %r905;
	add.s64 	%rd22, %rd2, %rd19;
	ld.global.u32 	%r906, [%rd22];
	ld.global.u32 	%r907, [%rd22+-4];
	add.s32 	%r908, %r907, %r906;
	ld.global.u32 	%r909, [%rd22+-8];
	add.s32 	%r910, %r908, %r909;
	ld.global.u32 	%r911, [%rd22+-12];
	add.s32 	%r912, %r910, %r911;
	ld.global.u32 	%r913, [%rd22+-16];
	add.s32 	%r914, %r912, %r913;
	ld.global.u32 	%r915, [%rd22+4];
	add.s32 	%r916, %r914, %r915;
	ld.global.u32 	%r917, [%rd22+8];
	add.s32 	%r918, %r916, %r917;
	ld.global.u32 	%r919, [%rd22+12];
	add.s32 	%r920, %r918, %r919;
	ld.global.u32 	%r921, [%rd22+16];
	add.s32 	%r922, %r920, %r921;
	add.s32 	%r923, %r922, %r922;
	add.s32 	%r924, %r922, %r923;
	shl.b32 	%r925, %r924, 1;
	add.s32 	%r926, %r925, %r924;
	mul.hi.s32 	%r927, %r926, 424194301;
	shr.u32 	%r928, %r927, 31;
	shr.s32 	%r929, %r927, 3;
	add.s32 	%r930, %r929, %r928;
	st.global.u32 	[%rd22], %r930;
	add.s32 	%r1125, %r1125, 1;
	setp.eq.s32 	%p16, %r1125, 0;
	@%p16 bra 	$L__BB0_29;
	bra.uni 	$L__BB0_26;
$L__BB0_27:
	sub.s32 	%r1129, %r4, %r5;
$L__BB0_28:
	mul.wide.s32 	%rd11, %r4, 4;
	add.s64 	%rd12, %rd3, %rd11;
	ld.global.u32 	%r412, [%rd12];
	ld.global.u32 	%r413, [%rd12+-4];
	add.s32 	%r414, %r413, %r412;
	ld.global.u32 	%r415, [%rd12+-8];
	add.s32 	%r416, %r414, %r415;
	ld.global.u32 	%r417, [%rd12+-12];
	add.s32 	%r418, %r416, %r417;
	ld.global.u32 	%r419, [%rd12+-16];
	add.s32 	%r420, %r418, %r419;
	add.s32 	%r4, %r4, 1;
	ld.global.u32 	%r421, [%rd12+4];
	add.s32 	%r422, %r420, %r421;
	ld.global.u32 	%r423, [%rd12+8];
	add.s32 	%r424, %r422, %r423;
	ld.global.u32 	%r425, [%rd12+12];
	add.s32 	%r426, %r424, %r425;
	ld.global.u32 	%r427, [%rd12+16];
	add.s32 	%r428, %r426, %r427;
	ld.global.u32 	%r429, [%rd12+20];
	add.s32 	%r430, %r428, %r429;
	ld.global.u32 	%r431, [%rd12+24];
	add.s32 	%r432, %r430, %r431;
	add.s32 	%r433, %r420, %r432;
	add.s32 	%r434, %r433, %r421;
	add.s32 	%r435, %r434, %r423;
	add.s32 	%r436, %r435, %r425;
	add.s32 	%r437, %r436, %r427;
	add.s32 	%r438, %r437, %r429;
	add.s32 	%r439, %r438, %r431;
	add.s32 	%r440, %r432, %r439;
	shl.b32 	%r441, %r440, 1;
	add.s32 	%r442, %r433, %r441;
	ld.global.u32 	%r443, [%rd12+-20];
	add.s32 	%r444, %r442, %r443;
	ld.global.u32 	%r445, [%rd12+-24];
	add.s32 	%r446, %r444, %r445;
	add.s32 	%r447, %r446, %r421;
	add.s32 	%r448, %r447, %r423;
	add.s32 	%r449, %r448, %r425;
	add.s32 	%r450, %r449, %r427;
	add.s32 	%r451, %r450, %r429;
	add.s32 	%r452, %r451, %r431;
	add.s32 	%r453, %r420, %r452;
	add.s32 	%r454, %r453, %r443;
	add.s32 	%r455, %r454, %r445;
	add.s32 	%r456, %r455, %r421;
	add.s32 	%r457, %r456, %r423;
	add.s32 	%r458, %r457, %r425;
	add.s32 	%r459, %r458, %r427;
	add.s32 	%r460, %r459, %r429;
	add.s32 	%r461, %r460, %r431;
	add.s32 	%r462, %r420, %r461;
	add.s32 	%r463, %r462, %r443;
	add.s32 	%r464, %r463, %r445;
	add.s32 	%r465, %r464, %r421;
	add.s32 	%r466, %r465, %r423;
	add.s32 	%r467, %r466, %r425;
	add.s32 	%r468, %r467, %r427;
	add.s32 	%r469, %r468, %r429;
	add.s32 	%r470, %r469, %r431;
	add.s32 	%r471, %r420, %r470;
	add.s32 	%r472, %r471, %r443;
	add.s32 	%r473, %r472, %r421;
	add.s32 	%r474, %r473, %r423;
	add.s32 	%r475, %r474, %r425;
	add.s32 	%r476, %r475, %r427;
	add.s32 	%r477, %r476, %r429;
	add.s32 	%r478, %r477, %r431;
	add.s32 	%r479, %r420, %r478;
	add.s32 	%r480, %r479, %r443;
	add.s32 	%r481, %r480, %r445;
	add.s32 	%r482, %r481, %r421;
	add.s32 	%r483, %r482, %r423;
	add.s32 	%r484, %r483, %r425;
	add.s32 	%r485, %r484, %r427;
	add.s32 	%r486, %r485, %r429;
	add.s32 	%r487, %r486, %r431;
	add.s32 	%r488, %r420, %r487;
	add.s32 	%r489, %r488, %r443;
	add.s32 	%r490, %r489, %r421;
	add.s32 	%r491, %r490, %r423;
	add.s32 	%r492, %r491, %r425;
	add.s32 	%r493, %r492, %r427;
	add.s32 	%r494, %r493, %r429;
	add.s32 	%r495, %r494, %r431;
	mul.hi.s32 	%r496, %r495, 1626496491;
	shr.u32 	%r497, %r496, 31;
	shr.s32 	%r498, %r496, 6;
	add.s32 	%r499, %r498, %r497;
	st.global.u32 	[%rd12], %r499;
	add.s64 	%rd13, %rd1, %rd11;
	ld.global.u32 	%r500, [%rd13];
	ld.global.u32 	%r501, [%rd13+-4];
	add.s32 	%r502, %r501, %r500;
	ld.global.u32 	%r503, [%rd13+-8];
	add.s32 	%r504, %r502, %r503;
	ld.global.u32 	%r505, [%rd13+-12];
	add.s32 	%r506, %r504, %r505;
	ld.global.u32 	%r507, [%rd13+-16];
	add.s32 	%r508, %r506, %r507;
	ld.global.u32 	%r509, [%rd13+4];
	add.s32 	%r510, %r508, %r509;
	ld.global.u32 	%r511, [%rd13+8];
	add.s32 	%r512, %r510, %r511;
	ld.global.u32 	%r513, [%rd13+12];
	add.s32 	%r514, %r512, %r513;
	ld.global.u32 	%r515, [%rd13+16];
	add.s32 	%r516, %r514, %r515;
	ld.global.u32 	%r517, [%rd13+20];
	add.s32 	%r518, %r516, %r517;
	ld.global.u32 	%r519, [%rd13+24];
	add.s32 	%r520, %r518, %r519;
	add.s32 	%r521, %r508, %r520;
	add.s32 	%r522, %r521, %r509;
	add.s32 	%r523, %r522, %r511;
	add.s32 	%r524, %r523, %r513;
	add.s32 	%r525, %r524, %r515;
	add.s32 	%r526, %r525, %r517;
	add.s32 	%r527, %r526, %r519;
	add.s32 	%r528, %r520, %r527;
	shl.b32 	%r529, %r528, 1;
	add.s32 	%r530, %r521, %r529;
	ld.global.u32 	%r531, [%rd13+-20];
	add.s32 	%r532, %r530, %r531;
	ld.global.u32 	%r533, [%rd13+-24];
	add.s32 	%r534, %r532, %r533;
	add.s32 	%r535, %r534, %r509;
	add.s32 	%r536, %r535, %r511;
	add.s32 	%r537, %r536, %r513;
	add.s32 	%r538, %r537, %r515;
	add.s32 	%r539, %r538, %r517;
	add.s32 	%r540, %r539, %r519;
	add.s32 	%r541, %r508, %r540;
	add.s32 	%r542, %r541, %r531;
	add.s32 	%r543, %r542, %r533;
	add.s32 	%r544, %r543, %r509;
	add.s32 	%r545, %r544, %r511;
	add.s32 	%r546, %r545, %r513;
	add.s32 	%r547, %r546, %r515;
	add.s32 	%r548, %r547, %r517;
	add.s32 	%r549, %r548, %r519;
	add.s32 	%r550, %r508, %r549;
	add.s32 	%r551, %r550, %r531;
	add.s32 	%r552, %r551, %r533;
	add.s32 	%r553, %r552, %r509;
	add.s32 	%r554, %r553, %r511;
	add.s32 	%r555, %r554, %r513;
	add.s32 	%r556, %r555, %r515;
	add.s32 	%r557, %r556, %r517;
	add.s32 	%r558, %r557, %r519;
	add.s32 	%r559, %r508, %r558;
	add.s32 	%r560, %r559, %r531;
	add.s32 	%r561, %r560, %r509;
	add.s32 	%r562, %r561, %r511;
	add.s32 	%r563, %r562, %r513;
	add.s32 	%r564, %r563, %r515;
	add.s32 	%r565, %r564, %r517;
	add.s32 	%r566, %r565, %r519;
	add.s32 	%r567, %r508, %r566;
	add.s32 	%r568, %r567, %r531;
	add.s32 	%r569, %r568, %r533;
	add.s32 	%r570, %r569, %r509;
	add.s32 	%r571, %r570, %r511;
	add.s32 	%r572, %r571, %r513;
	add.s32 	%r573, %r572, %r515;
	add.s32 	%r574, %r573, %r517;
	add.s32 	%r575, %r574, %r519;
	add.s32 	%r576, %r508, %r575;
	add.s32 	%r577, %r576, %r531;
	add.s32 	%r578, %r577, %r509;
	add.s32 	%r579, %r578, %r511;
	add.s32 	%r580, %r579, %r513;
	add.s32 	%r581, %r580, %r515;
	add.s32 	%r582, %r581, %r517;
	add.s32 	%r583, %r582, %r519;
	mul.hi.s32 	%r584, %r583, 1626496491;
	shr.u32 	%r585, %r584, 31;
	shr.s32 	%r586, %r584, 6;
	add.s32 	%r587, %r586, %r585;
	st.global.u32 	[%rd13], %r587;
	add.s64 	%rd14, %rd2, %rd11;
	ld.global.u32 	%r588, [%rd14];
	ld.global.u32 	%r589, [%rd14+-4];
	add.s32 	%r590, %r589, %r588;
	ld.global.u32 	%r591, [%rd14+-8];
	add.s32 	%r592, %r590, %r591;
	ld.global.u32 	%r593, [%rd14+-12];
	add.s32 	%r594, %r592, %r593;
	ld.global.u32 	%r595, [%rd14+-16];
	add.s32 	%r596, %r594, %r595;
	ld.global.u32 	%r597, [%rd14+4];
	add.s32 	%r598, %r596, %r597;
	ld.global.u32 	%r599, [%rd14+8];
	add.s32 	%r600, %r598, %r599;
	ld.global.u32 	%r601, [%rd14+12];
	add.s32 	%r602, %r600, %r601;
	ld.global.u32 	%r603, [%rd14+16];
	add.s32 	%r604, %r602, %r603;
	ld.global.u32 	%r605, [%rd14+20];
	add.s32 	%r606, %r604, %r605;
	ld.global.u32 	%r607, [%rd14+24];
	add.s32 	%r608, %r606, %r607;
	add.s32 	%r609, %r596, %r608;
	add.s32 	%r610, %r609, %r597;
	add.s32 	%r611, %r610, %r599;
	add.s32 	%r612, %r611, %r601;
	add.s32 	%r613, %r612, %r603;
	add.s32 	%r614, %r613, %r605;
	add.s32 	%r615, %r614, %r607;
	add.s32 	%r616, %r608, %r615;
	shl.b32 	%r617, %r616, 1;
	add.s32 	%r618, %r609, %r617;
	ld.global.u32 	%r619, [%rd14+-20];
	add.s32 	%r620, %r618, %r619;
	ld.global.u32 	%r621, [%rd14+-24];
	add.s32 	%r622, %r620, %r621;
	add.s32 	%r623, %r622, %r597;
	add.s32 	%r624, %r623, %r599;
	add.s32 	%r625, %r624, %r601;
	add.s32 	%r626, %r625, %r603;
	add.s32 	%r627, %r626, %r605;
	add.s32 	%r628, %r627, %r607;
	add.s32 	%r629, %r596, %r628;
	add.s32 	%r630, %r629, %r619;
	add.s32 	%r631, %r630, %r621;
	add.s32 	%r632, %r631, %r597;
	add.s32 	%r633, %r632, %r599;
	add.s32 	%r634, %r633, %r601;
	add.s32 	%r635, %r634, %r603;
	add.s32 	%r636, %r635, %r605;
	add.s32 	%r637, %r636, %r607;
	add.s32 	%r638, %r596, %r637;
	add.s32 	%r639, %r638, %r619;
	add.s32 	%r640, %r639, %r621;
	add.s32 	%r641, %r640, %r597;
	add.s32 	%r642, %r641, %r599;
	add.s32 	%r643, %r642, %r601;
	add.s32 	%r644, %r643, %r603;
	add.s32 	%r645, %r644, %r605;
	add.s32 	%r646, %r645, %r607;
	add.s32 	%r647, %r596, %r646;
	add.s32 	%r648, %r647, %r619;
	add.s32 	%r649, %r648, %r597;
	add.s32 	%r650, %r649, %r599;
	add.s32 	%r651, %r650, %r601;
	add.s32 	%r652, %r651, %r603;
	add.s32 	%r653, %r652, %r605;
	add.s32 	%r654, %r653, %r607;
	add.s32 	%r655, %r596, %r654;
	add.s32 	%r656, %r655, %r619;
	add.s32 	%r657, %r656, %r621;
	add.s32 	%r658, %r657, %r597;
	add.s32 	%r659, %r658, %r599;
	add.s32 	%r660, %r659, %r601;
	add.s32 	%r661, %r660, %r603;
	add.s32 	%r662, %r661, %r605;
	add.s32 	%r663, %r662, %r607;
	add.s32 	%r664, %r596, %r663;
	add.s32 	%r665, %r664, %r619;
	add.s32 	%r666, %r665, %r597;
	add.s32 	%r667, %r666, %r599;
	add.s32 	%r668, %r667, %r601;
	add.s32 	%r669, %r668, %r603;
	add.s32 	%r670, %r669, %r605;
	add.s32 	%r671, %r670, %r607;
	mul.hi.s32 	%r672, %r671, 1626496491;
	shr.u32 	%r673, %r672, 31;
	shr.s32 	%r674, %r672, 6;
	add.s32 	%r675, %r674, %r673;
	st.global.u32 	[%rd14], %r675;
	add.s32 	%r1129, %r1129, 1;
	setp.eq.s32 	%p14, %r1129, 0;
	@%p14 bra 	$L__BB0_29;
	bra.uni 	$L__BB0_28;
$L__BB0_29:
	bar.sync 	0;
	ret;

}


// ===== COMPILED SASS (sm_100) =====

	.target	sm_100

	.elftype	@"ET_EXEC"


//--------------------- .note.nv.tkinfo           --------------------------
	.section	.note.nv.tkinfo,"",@"SHT_NOTE"
	.sectionflags	@"SHF_NOTE_NV_TKINFO"
	.tkinfo
        /*0018*/ 	.word	0x00000002
        /*0030*/ 	.string	""
        /*0030*/ 	.string	"ptxas"
        /*0030*/ 	.string	"Cuda compilation tools, release 13.0, V13.0.88"
        /*0030*/ 	.string	"Build cuda_13.0.r13.0/compiler.36424714_0"
        /*0030*/ 	.string	"-arch sm_100 -m 64 "



//--------------------- .note.nv.cuinfo           --------------------------
	.section	.note.nv.cuinfo,"",@"SHT_NOTE"
	.sectionflags	@"SHF_NOTE_NV_CUINFO"
        /*0018*/ 	.short	0x0002
        /*001a*/ 	.short	0x0064
        /*001c*/ 	.short	0x0082
	.zero		2


//--------------------- .nv.info                  --------------------------
	.section	.nv.info,"",@"SHT_CUDA_INFO"
	.align	4


	//----- nvinfo : EIATTR_REGCOUNT
	.align		4
        /*0000*/ 	.byte	0x04, 0x2f
        /*0002*/ 	.short	(.L_1 - .L_0)
	.align		4
.L_0:
        /*0004*/ 	.word	index@(_Z7myBlur3PiS_S_iiiiiiii)
        /*0008*/ 	.word	0x00000026


	//----- nvinfo : EIATTR_FRAME_SIZE
	.align		4
.L_1:
        /*000c*/ 	.byte	0x04, 0x11
        /*000e*/ 	.short	(.L_3 - .L_2)
	.align		4
.L_2:
        /*0010*/ 	.word	index@($__internal_0_$__cuda_sm20_div_rn_f64_full)
        /*0014*/ 	.word	0x00000000


	//----- nvinfo : EIATTR_FRAME_SIZE
	.align		4
.L_3:
        /*0018*/ 	.byte	0x04, 0x11
        /*001a*/ 	.short	(.L_5 - .L_4)
	.align		4
.L_4:
        /*001c*/ 	.word	index@(_Z7myBlur3PiS_S_iiiiiiii)
        /*0020*/ 	.word	0x00000000


	//----- nvinfo : EIATTR_MIN_STACK_SIZE
	.align		4
.L_5:
        /*0024*/ 	.byte	0x04, 0x12
        /*0026*/ 	.short	(.L_7 - .L_6)
	.align		4
.L_6:
        /*0028*/ 	.word	index@(_Z7myBlur3PiS_S_iiiiiiii)
        /*002c*/ 	.word	0x00000000
.L_7:


//--------------------- .nv.compat                --------------------------
	.section	.nv.compat,"",@"SHT_CUDA_COMPAT_INFO"
	.align	4
        /*0000*/ 	.byte	0x02, 0x09, 0x00, 0x00, 0x02, 0x02, 0x01, 0x00, 0x02, 0x05, 0x05, 0x00, 0x03, 0x07, 0x01, 0x01
        /*0010*/ 	.byte	0x02, 0x03, 0x00, 0x00, 0x02, 0x06, 0x01, 0x00, 0x04, 0x0b, 0x08, 0x00, 0x01, 0x00, 0x00, 0x00
        /*0020*/ 	.byte	0x00, 0x00, 0x00, 0x00


//--------------------- .nv.info._Z7myBlur3PiS_S_iiiiiiii --------------------------
	.section	.nv.info._Z7myBlur3PiS_S_iiiiiiii,"",@"SHT_CUDA_INFO"
	.sectionflags	@""
	.align	4


	//----- nvinfo : EIATTR_CUDA_API_VERSION
	.align		4
        /*0000*/ 	.byte	0x04, 0x37
        /*0002*/ 	.short	(.L_9 - .L_8)
.L_8:
        /*0004*/ 	.word	0x00000082


	//----- nvinfo : EIATTR_KPARAM_INFO
	.align		4
.L_9:
        /*0008*/ 	.byte	0x04, 0x17
        /*000a*/ 	.short	(.L_11 - .L_10)
.L_10:
        /*000c*/ 	.word	0x00000000
        /*0010*/ 	.short	0x000a
        /*0012*/ 	.short	0x0034
        /*0014*/ 	.byte	0x00, 0xf0, 0x11, 0x00


	//----- nvinfo : EIATTR_KPARAM_INFO
	.align		4
.L_11:
        /*0018*/ 	.byte	0x04, 0x17
        /*001a*/ 	.short	(.L_13 - .L_12)
.L_12:
        /*001c*/ 	.word	0x00000000
        /*0020*/ 	.short	0x0009
        /*0022*/ 	.short	0x0030
        /*0024*/ 	.byte	0x00, 0xf0, 0x11, 0x00


	//----- nvinfo : EIATTR_KPARAM_INFO
	.align		4
.L_13:
        /*0028*/ 	.byte	0x04, 0x17
        /*002a*/ 	.short	(.L_15 - .L_14)
.L_14:
        /*002c*/ 	.word	0x00000000
        /*0030*/ 	.short	0x0008
        /*0032*/ 	.short	0x002c
        /*0034*/ 	.byte	0x00, 0xf0, 0x11, 0x00


	//----- nvinfo : EIATTR_KPARAM_INFO
	.align		4
.L_15:
        /*0038*/ 	.byte	0x04, 0x17
        /*003a*/ 	.short	(.L_17 - .L_16)
.L_16:
        /*003c*/ 	.word	0x00000000
        /*0040*/ 	.short	0x0007
        /*0042*/ 	.short	0x0028
        /*0044*/ 	.byte	0x00, 0xf0, 0x11, 0x00


	//----- nvinfo : EIATTR_KPARAM_INFO
	.align		4
.L_17:
        /*0048*/ 	.byte	0x04, 0x17
        /*004a*/ 	.short	(.L_19 - .L_18)
.L_18:
        /*004c*/ 	.word	0x00000000
        /*0050*/ 	.short	0x0006
        /*0052*/ 	.short	0x0024
        /*0054*/ 	.byte	0x00, 0xf0, 0x11, 0x00


	//----- nvinfo : EIATTR_KPARAM_INFO
	.align		4
.L_19:
        /*0058*/ 	.byte	0x04, 0x17
        /*005a*/ 	.short	(.L_21 - .L_20)
.L_20:
        /*005c*/ 	.word	0x00000000
        /*0060*/ 	.short	0x0005
        /*0062*/ 	.short	0x0020
        /*0064*/ 	.byte	0x00, 0xf0, 0x11, 0x00


	//----- nvinfo : EIATTR_KPARAM_INFO
	.align		4
.L_21:
        /*0068*/ 	.byte	0x04, 0x17
        /*006a*/ 	.short	(.L_23 - .L_22)
.L_22:
        /*006c*/ 	.word	0x00000000
        /*0070*/ 	.short	0x0004
        /*0072*/ 	.short	0x001c
        /*0074*/ 	.byte	0x00, 0xf0, 0x11, 0x00


	//----- nvinfo : EIATTR_KPARAM_INFO
	.align		4
.L_23:
        /*0078*/ 	.byte	0x04, 0x17
        /*007a*/ 	.short	(.L_25 - .L_24)
.L_24:
        /*007c*/ 	.word	0x00000000
        /*0080*/ 	.short	0x0003
        /*0082*/ 	.short	0x0018
        /*0084*/ 	.byte	0x00, 0xf0, 0x11, 0x00


	//----- nvinfo : EIATTR_KPARAM_INFO
	.align		4
.L_25:
        /*0088*/ 	.byte	0x04, 0x17
        /*008a*/ 	.short	(.L_27 - .L_26)
.L_26:
        /*008c*/ 	.word	0x00000000
        /*0090*/ 	.short	0x0002
        /*0092*/ 	.short	0x0010
        /*0094*/ 	.byte	0x00, 0xf5, 0x21, 0x00


	//----- nvinfo : EIATTR_KPARAM_INFO
	.align		4
.L_27:
        /*0098*/ 	.byte	0x04, 0x17
        /*009a*/ 	.short	(.L_29 - .L_28)
.L_28:
        /*009c*/ 	.word	0x00000000
        /*00a0*/ 	.short	0x0001
        /*00a2*/ 	.short	0x0008
        /*00a4*/ 	.byte	0x00, 0xf5, 0x21, 0x00


	//----- nvinfo : EIATTR_KPARAM_INFO
	.align		4
.L_29:
        /*00a8*/ 	.byte	0x04, 0x17
        /*00aa*/ 	.short	(.L_31 - .L_30)
.L_30:
        /*00ac*/ 	.word	0x00000000
        /*00b0*/ 	.short	0x0000
        /*00b2*/ 	.short	0x0000
        /*00b4*/ 	.byte	0x00, 0xf5, 0x21, 0x00


	//----- nvinfo : EIATTR_SPARSE_MMA_MASK
	.align		4
.L_31:
        /*00b8*/ 	.byte	0x03, 0x50
        /*00ba*/ 	.short	0x0000


	//----- nvinfo : EIATTR_MAXREG_COUNT
	.align		4
        /*00bc*/ 	.byte	0x03, 0x1b
        /*00be*/ 	.short	0x00ff


	//----- nvinfo : EIATTR_NUM_BARRIERS
	.align		4
        /*00c0*/ 	.byte	0x02, 0x4c
        /*00c2*/ 	.byte	0x01
	.zero		1


	//----- nvinfo : EIATTR_MERCURY_ISA_VERSION
	.align		4
        /*00c4*/ 	.byte	0x03, 0x5f
        /*00c6*/ 	.short	0x0101


	//----- nvinfo : EIATTR_VRC_CTA_INIT_COUNT
	.align		4
        /*00c8*/ 	.byte	0x02, 0x4a
	.zero		1
	.zero		1


	//----- nvinfo : EIATTR_EXIT_INSTR_OFFSETS
	.align		4
        /*00cc*/ 	.byte	0x04, 0x1c
        /*00ce*/ 	.short	(.L_33 - .L_32)


	//   ....[0]....
.L_32:
        /*00d0*/ 	.word	0x000065a0


	//----- nvinfo : EIATTR_INDIRECT_BRANCH_TARGETS
	.align		4
.L_33:
        /*00d4*/ 	.byte	0x04, 0x34
        /*00d6*/ 	.short	(.L_35 - .L_34)


	//   ....[0]....
.L_34:
        /*00d8*/ 	.word	.L_x_49@srel
        /*00dc*/ 	.short	0x0
        /*00de*/ 	.short	0x0
        /*00e0*/ 	.word	0x6
        /*00e4*/ 	.word	.L_x_50@srel
        /*00e8*/ 	.word	.L_x_3@srel
        /*00ec*/ 	.word	.L_x_52@srel
        /*00f0*/ 	.word	.L_x_3@srel
        /*00f4*/ 	.word	.L_x_54@srel
        /*00f8*/ 	.word	.L_x_3@srel


	//   ....[1]....
        /* <DEDUP_REMOVED lines=8> */


	//----- nvinfo : EIATTR_CRS_STACK_SIZE
	.align		4
.L_35:
        /*0118*/ 	.byte	0x04, 0x1e
        /*011a*/ 	.short	(.L_37 - .L_36)
.L_36:
        /*011c*/ 	.word	0x00000000


	//----- nvinfo : EIATTR_CBANK_PARAM_SIZE
	.align		4
.L_37:
        /*0120*/ 	.byte	0x03, 0x19
        /*0122*/ 	.short	0x0038


	//----- nvinfo : EIATTR_PARAM_CBANK
	.align		4
        /*0124*/ 	.byte	0x04, 0x0a
        /*0126*/ 	.short	(.L_39 - .L_38)
	.align		4
.L_38:
        /*0128*/ 	.word	index@(.nv.constant0._Z7myBlur3PiS_S_iiiiiiii)
        /*012c*/ 	.short	0x0380
        /*012e*/ 	.short	0x0038


	//----- nvinfo : EIATTR_SW_WAR
	.align		4
.L_39:
        /*0130*/ 	.byte	0x04, 0x36
        /*0132*/ 	.short	(.L_41 - .L_40)
.L_40:
        /*0134*/ 	.word	0x00000008
.L_41:


//--------------------- .nv.callgraph             --------------------------
	.section	.nv.callgraph,"",@"SHT_CUDA_CALLGRAPH"
	.align	4
	.sectionentsize	8
	.align		4
        /*0000*/ 	.word	0x00000000
	.align		4
        /*0004*/ 	.word	0xffffffff
	.align		4
        /*0008*/ 	.word	0x00000000
	.align		4
        /*000c*/ 	.word	0xfffffffe
	.align		4
        /*0010*/ 	.word	0x00000000
	.align		4
        /*0014*/ 	.word	0xfffffffd
	.align		4
        /*0018*/ 	.word	0x00000000
	.align		4
        /*001c*/ 	.word	0xfffffffc


//--------------------- .nv.constant2._Z7myBlur3PiS_S_iiiiiiii --------------------------
	.section	.nv.constant2._Z7myBlur3PiS_S_iiiiiiii,"a",@progbits
	.sectionflags	@""
	.align	4
.nv.constant2._Z7myBlur3PiS_S_iiiiiiii:
        /*0000*/ 	.byte	0xe0, 0x0d, 0x00, 0x00, 0x80, 0x65, 0x00, 0x00, 0x40, 0x25, 0x00, 0x00, 0x80, 0x65, 0x00, 0x00
        /*0010*/ 	.byte	0x90, 0x04, 0x00, 0x00, 0x80, 0x65, 0x00, 0x00, 0x80, 0x3f, 0x00, 0x00, 0x80, 0x65, 0x00, 0x00
        /*0020*/ 	.byte	0x50, 0x2d, 0x00, 0x00, 0x80, 0x65, 0x00, 0x00


//--------------------- .text._Z7myBlur3PiS_S_iiiiiiii --------------------------
	.section	.text._Z7myBlur3PiS_S_iiiiiiii,"ax",@progbits
	.align	128
        .global         _Z7myBlur3PiS_S_iiiiiiii
        .type           _Z7myBlur3PiS_S_iiiiiiii,@function
        .size           _Z7myBlur3PiS_S_iiiiiiii,(.L_x_61 - _Z7myBlur3PiS_S_iiiiiiii)
        .other          _Z7myBlur3PiS_S_iiiiiiii,@"STO_CUDA_ENTRY STV_DEFAULT"
_Z7myBlur3PiS_S_iiiiiiii:
.text._Z7myBlur3PiS_S_iiiiiiii:
[----:B------:R-:W-:Y:S01]  /*0000*/  LDC R1, c[0x0][0x37c] ;  /* 0x0000df00ff017b82 */ /* 0x000fe20000000800 */
[----:B------:R-:W0:Y:S01]  /*0010*/  S2R R5, SR_TID.X ;  /* 0x0000000000057919 */ /* 0x000e220000002100 */
[----:B------:R-:W1:Y:S01]  /*0020*/  LDCU UR4, c[0x0][0x3a4] ;  /* 0x00007480ff0477ac */ /* 0x000e620008000800 */
[----:B------:R-:W-:Y:S01]  /*0030*/  BSSY.RECONVERGENT B0, `(.L_x_0) ;  /* 0x0000038000007945 */ /* 0x000fe20003800200 */
[----:B------:R-:W2:Y:S01]  /*0040*/  LDCU UR5, c[0x0][0x3a8] ;  /* 0x00007500ff0577ac */ /* 0x000ea20008000800 */
[----:B-1----:R-:W-:Y:S02]  /*0050*/  IMAD.U32 R0, RZ, RZ, UR4 ;  /* 0x00000004ff007e24 */ /* 0x002fe4000f8e00ff */
[----:B--2---:R-:W-:Y:S01]  /*0060*/  IMAD.U32 R7, RZ, RZ, UR5 ;  /* 0x00000005ff077e24 */ /* 0x004fe2000f8e00ff */
[----:B0-----:R-:W-:-:S13]  /*0070*/  ISETP.NE.AND P0, PT, R5, RZ, PT ;  /* 0x000000ff0500720c */ /* 0x001fda0003f05270 */
[----:B------:R-:W-:Y:S05]  /*0080*/  @!P0 BRA `(.L_x_1) ;  /* 0x0000000000c88947 */ /* 0x000fea0003800000 */
[----:B------:R-:W0:Y:S01]  /*0090*/  LDC R8, c[0x0][0x3a0] ;  /* 0x0000e800ff087b82 */ /* 0x000e220000000800 */
[----:B------:R-:W1:Y:S01]  /*00a0*/  LDCU UR4, c[0x0][0x39c] ;  /* 0x00007380ff0477ac */ /* 0x000e620008000800 */
[----:B------:R-:W2:Y:S01]  /*00b0*/  LDCU UR5, c[0x0][0x3b4] ;  /* 0x00007680ff0577ac */ /* 0x000ea20008000800 */
[----:B-1----:R-:W-:-:S04]  /*00c0*/  IMAD R0, R5, UR4, RZ ;  /* 0x0000000405007c24 */ /* 0x002fc8000f8e02ff */
[C---:B------:R-:W-:Y:S01]  /*00d0*/  VIADD R5, R0.reuse, UR4 ;  /* 0x0000000400057c36 */ /* 0x040fe20008000000 */
[----:B0-----:R-:W-:Y:S01]  /*00e0*/  IABS R7, R8 ;  /* 0x0000000800077213 */ /* 0x001fe20000000000 */
[----:B--2---:R-:W-:Y:S01]  /*00f0*/  IMAD R0, R0, UR5, RZ ;  /* 0x0000000500007c24 */ /* 0x004fe2000f8e02ff */
[----:B------:R-:W-:Y:S02]  /*0100*/  UIMAD UR4, UR4, UR5, URZ ;  /* 0x00000005040472a4 */ /* 0x000fe4000f8e02ff */
[----:B------:R-:W-:Y:S01]  /*0110*/  IMAD R5, R5, UR5, RZ ;  /* 0x0000000505057c24 */ /* 0x000fe2000f8e02ff */
[----:B------:R-:W0:Y:S08]  /*0120*/  I2F.RP R4, R7 ;  /* 0x0000000700047306 */ /* 0x000e300000209400 */
[----:B0-----:R-:W0:Y:S02]  /*0130*/  MUFU.RCP R4, R4 ;  /* 0x0000000400047308 */ /* 0x001e240000001000 */
[----:B0-----:R-:W-:-:S06]  /*0140*/  VIADD R2, R4, 0xffffffe ;  /* 0x0ffffffe04027836 */ /* 0x001fcc0000000000 */
[----:B------:R0:W1:Y:S02]  /*0150*/  F2I.FTZ.U32.TRUNC.NTZ R3, R2 ;  /* 0x0000000200037305 */ /* 0x000064000021f000 */
[----:B0-----:R-:W-:Y:S02]  /*0160*/  IMAD.MOV.U32 R2, RZ, RZ, RZ ;  /* 0x000000ffff027224 */ /* 0x001fe400078e00ff */
[----:B-1----:R-:W-:-:S04]  /*0170*/  IMAD.MOV R6, RZ, RZ, -R3 ;  /* 0x000000ffff067224 */ /* 0x002fc800078e0a03 */
[----:B------:R-:W-:Y:S01]  /*0180*/  IMAD R9, R6, R7, RZ ;  /* 0x0000000706097224 */ /* 0x000fe200078e02ff */
[----:B------:R-:W-:Y:S02]  /*0190*/  IABS R6, R5 ;  /* 0x0000000500067213 */ /* 0x000fe40000000000 */
[----:B------:R-:W-:Y:S01]  /*01a0*/  LOP3.LUT R5, R5, R8, RZ, 0x3c, !PT ;  /* 0x0000000805057212 */ /* 0x000fe200078e3cff */
[----:B------:R-:W-:Y:S01]  /*01b0*/  IMAD.HI.U32 R3, R3, R9, R2 ;  /* 0x0000000903037227 */ /* 0x000fe200078e0002 */
[----:B------:R-:W-:Y:S02]  /*01c0*/  IABS R9, R0 ;  /* 0x0000000000097213 */ /* 0x000fe40000000000 */
[----:B------:R-:W-:Y:S02]  /*01d0*/  ISETP.GE.AND P3, PT, R5, RZ, PT ;  /* 0x000000ff0500720c */ /* 0x000fe40003f66270 */
[----:B------:R-:W-:Y:S01]  /*01e0*/  LOP3.LUT R0, R0, R8, RZ, 0x3c, !PT ;  /* 0x0000000800007212 */ /* 0x000fe200078e3cff */
[----:B------:R-:W-:-:S04]  /*01f0*/  IMAD.HI.U32 R4, R3, R6, RZ ;  /* 0x0000000603047227 */ /* 0x000fc800078e00ff */
[----:B------:R-:W-:-:S04]  /*0200*/  IMAD.MOV R2, RZ, RZ, -R4 ;  /* 0x000000ffff027224 */ /* 0x000fc800078e0a04 */
[----:B------:R-:W-:Y:S02]  /*0210*/  IMAD R6, R7, R2, R6 ;  /* 0x0000000207067224 */ /* 0x000fe400078e0206 */
[----:B------:R-:W-:-:S03]  /*0220*/  IMAD.MOV.U32 R2, RZ, RZ, R9 ;  /* 0x000000ffff027224 */ /* 0x000fc600078e0009 */
[----:B------:R-:W-:Y:S01]  /*0230*/  ISETP.GT.U32.AND P1, PT, R7, R6, PT ;  /* 0x000000060700720c */ /* 0x000fe20003f24070 */
[----:B------:R-:W-:-:S04]  /*0240*/  IMAD.HI.U32 R3, R3, R2, RZ ;  /* 0x0000000203037227 */ /* 0x000fc800078e00ff */
[----:B------:R-:W-:-:S04]  /*0250*/  IMAD.MOV R9, RZ, RZ, -R3 ;  /* 0x000000ffff097224 */ /* 0x000fc800078e0a03 */
[----:B------:R-:W-:-:S04]  /*0260*/  IMAD R2, R7, R9, R2 ;  /* 0x0000000907027224 */ /* 0x000fc800078e0202 */
[----:B------:R-:W-:Y:S01]  /*0270*/  @!P1 IMAD.IADD R6, R6, 0x1, -R7 ;  /* 0x0000000106069824 */ /* 0x000fe200078e0a07 */
[----:B------:R-:W-:Y:S01]  /*0280*/  ISETP.GT.U32.AND P2, PT, R7, R2, PT ;  /* 0x000000020700720c */ /* 0x000fe20003f44070 */
[----:B------:R-:W-:-:S03]  /*0290*/  @!P1 VIADD R4, R4, 0x1 ;  /* 0x0000000104049836 */ /* 0x000fc60000000000 */
[----:B------:R-:W-:Y:S02]  /*02a0*/  ISETP.GE.U32.AND P0, PT, R6, R7, PT ;  /* 0x000000070600720c */ /* 0x000fe40003f06070 */
[----:B------:R-:W0:Y:S07]  /*02b0*/  LDC R6, c[0x0][0x3ac] ;  /* 0x0000eb00ff067b82 */ /* 0x000e2e0000000800 */
[----:B------:R-:W-:Y:S02]  /*02c0*/  @!P2 IMAD.IADD R2, R2, 0x1, -R7 ;  /* 0x000000010202a824 */ /* 0x000fe400078e0a07 */
[----:B------:R-:W-:-:S02]  /*02d0*/  @!P2 VIADD R3, R3, 0x1 ;  /* 0x000000010303a836 */ /* 0x000fc40000000000 */
[----:B------:R-:W-:Y:S01]  /*02e0*/  @P0 VIADD R4, R4, 0x1 ;  /* 0x0000000104040836 */ /* 0x000fe20000000000 */
[----:B------:R-:W-:Y:S02]  /*02f0*/  ISETP.GE.U32.AND P1, PT, R2, R7, PT ;  /* 0x000000070200720c */ /* 0x000fe40003f26070 */
[----:B------:R-:W-:Y:S01]  /*0300*/  ISETP.NE.AND P0, PT, R8, RZ, PT ;  /* 0x000000ff0800720c */ /* 0x000fe20003f05270 */
[----:B------:R-:W-:Y:S01]  /*0310*/  @!P3 IMAD.MOV R4, RZ, RZ, -R4 ;  /* 0x000000ffff04b224 */ /* 0x000fe200078e0a04 */
[----:B------:R-:W-:Y:S02]  /*0320*/  LOP3.LUT R2, RZ, R8, RZ, 0x33, !PT ;  /* 0x00000008ff027212 */ /* 0x000fe400078e33ff */
[----:B------:R-:W-:Y:S02]  /*0330*/  ISETP.GE.AND P3, PT, R0, RZ, PT ;  /* 0x000000ff0000720c */ /* 0x000fe40003f66270 */
[----:B------:R-:W-:-:S05]  /*0340*/  SEL R7, R2, R4, !P0 ;  /* 0x0000000402077207 */ /* 0x000fca0004000000 */
[----:B0-----:R-:W-:Y:S02]  /*0350*/  IMAD.IADD R0, R7, 0x1, R6 ;  /* 0x0000000107007824 */ /* 0x001fe400078e0206 */
[----:B------:R-:W-:-:S03]  /*0360*/  @P1 VIADD R3, R3, 0x1 ;  /* 0x0000000103031836 */ /* 0x000fc60000000000 */
[----:B------:R-:W-:Y:S01]  /*0370*/  ISETP.GE.AND P1, PT, R0, UR4, PT ;  /* 0x0000000400007c0c */ /* 0x000fe2000bf26270 */
[----:B------:R-:W-:-:S05]  /*0380*/  @!P3 IMAD.MOV R3, RZ, RZ, -R3 ;  /* 0x000000ffff03b224 */ /* 0x000fca00078e0a03 */
[----:B------:R-:W-:-:S07]  /*0390*/  SEL R0, R2, R3, !P0 ;  /* 0x0000000302007207 */ /* 0x000fce0004000000 */
[----:B------:R-:W-:-:S07]  /*03a0*/  @P1 IADD3 R7, PT, PT, -R6, UR4, RZ ;  /* 0x0000000406071c10 */ /* 0x000fce000fffe1ff */
.L_x_1:
[----:B------:R-:W-:Y:S05]  /*03b0*/  BSYNC.RECONVERGENT B0 ;  /* 0x0000000000007941 */ /* 0x000fea0003800200 */
.L_x_0:
[----:B------:R-:W-:Y:S01]  /*03c0*/  ISETP.GE.AND P0, PT, R0, R7, PT ;  /* 0x000000070000720c */ /* 0x000fe20003f06270 */
[----:B------:R-:W-:-:S12]  /*03d0*/  BSSY.RECONVERGENT B0, `(.L_x_2) ;  /* 0x000061b000007945 */ /* 0x000fd80003800200 */
[----:B------:R-:W-:Y:S05]  /*03e0*/  @P0 BRA `(.L_x_3) ;  /* 0x0000006000640947 */ /* 0x000fea0003800000 */
[----:B------:R-:W0:Y:S08]  /*03f0*/  LDC R2, c[0x0][0x3b0] ;  /* 0x0000ec00ff027b82 */ /* 0x000e300000000800 */
[----:B------:R-:W1:Y:S01]  /*0400*/  LDC.64 R8, c[0x0][0x358] ;  /* 0x0000d600ff087b82 */ /* 0x000e620000000a00 */
[----:B0-----:R-:W-:-:S13]  /*0410*/  ISETP.GT.AND P0, PT, R2, 0x8, PT ;  /* 0x000000080200780c */ /* 0x001fda0003f04270 */
[----:B-1----:R-:W-:Y:S05]  /*0420*/  @P0 BRA `(.L_x_4) ;  /* 0x0000002800280947 */ /* 0x002fea0003800000 */
[----:B------:R-:W-:-:S05]  /*0430*/  VIADD R2, R2, 0xfffffffd ;  /* 0xfffffffd02027836 */ /* 0x000fca0000000000 */
[----:B------:R-:W-:-:S05]  /*0440*/  VIMNMX.U32 R2, PT, PT, R2, 0x5, PT ;  /* 0x0000000502027848 */ /* 0x000fca0003fe0000 */
[----:B------:R-:W-:-:S04]  /*0450*/  IMAD.SHL.U32 R4, R2, 0x4, RZ ;  /* 0x0000000402047824 */ /* 0x000fc800078e00ff */
[----:B------:R-:W0:Y:S02]  /*0460*/  LDC R2, c[0x2][R4] ;  /* 0x0080000004027b82 */ /* 0x000e240000000800 */
[----:B0-----:R-:W-:-:S04]  /*0470*/  SHF.R.S32.HI R3, RZ, 0x1f, R2 ;  /* 0x0000001fff037819 */ /* 0x001fc80000011402 */
.L_x_49:
[----:B------:R-:W-:Y:S05]  /*0480*/  BRX R2 -0x490                                                    (*"BRANCH_TARGETS .L_x_50,.L_x_3,.L_x_52,.L_x_54"*) ;  /* 0xfffffff802dc7949 */ /* 0x000fea000383ffff */
.L_x_54:
[----:B------:R-:W0:Y:S01]  /*0490*/  LDC.64 R2, c[0x0][0x380] ;  /* 0x0000e000ff027b82 */ /* 0x000e220000000a00 */
[C---:B------:R-:W-:Y:S02]  /*04a0*/  R2UR UR4, R8.reuse ;  /* 0x00000000080472ca */ /* 0x040fe400000e0000 */
[C---:B------:R-:W-:Y:S02]  /*04b0*/  R2UR UR5, R9.reuse ;  /* 0x00000000090572ca */ /* 0x040fe400000e0000 */
[C---:B------:R-:W-:Y:S02]  /*04c0*/  R2UR UR6, R8.reuse ;  /* 0x00000000080672ca */ /* 0x040fe400000e0000 */
[C---:B------:R-:W-:Y:S02]  /*04d0*/  R2UR UR7, R9.reuse ;  /* 0x00000000090772ca */ /* 0x040fe400000e0000 */
[----:B------:R-:W-:Y:S02]  /*04e0*/  R2UR UR8, R8 ;  /* 0x00000000080872ca */ /* 0x000fe400000e0000 */
[----:B------:R-:W-:-:S02]  /*04f0*/  R2UR UR9, R9 ;  /* 0x00000000090972ca */ /* 0x000fc400000e0000 */
[C---:B------:R-:W-:Y:S02]  /*0500*/  R2UR UR10, R8.reuse ;  /* 0x00000000080a72ca */ /* 0x040fe400000e0000 */
[C---:B------:R-:W-:Y:S02]  /*0510*/  R2UR UR11, R9.reuse ;  /* 0x00000000090b72ca */ /* 0x040fe400000e0000 */
[C---:B------:R-:W-:Y:S02]  /*0520*/  R2UR UR12, R8.reuse ;  /* 0x00000000080c72ca */ /* 0x040fe400000e0000 */
[C---:B------:R-:W-:Y:S02]  /*0530*/  R2UR UR13, R9.reuse ;  /* 0x00000000090d72ca */ /* 0x040fe400000e0000 */
[----:B------:R-:W-:Y:S02]  /*0540*/  R2UR UR14, R8 ;  /* 0x00000000080e72ca */ /* 0x000fe400000e0000 */
[----:B------:R-:W-:Y:S01]  /*0550*/  R2UR UR15, R9 ;  /* 0x00000000090f72ca */ /* 0x000fe200000e0000 */
[----:B0-----:R-:W-:Y:S01]  /*0560*/  IMAD.WIDE R10, R0, 0x4, R2 ;  /* 0x00000004000a7825 */ /* 0x001fe200078e0202 */
[----:B------:R-:W-:-:S02]  /*0570*/  R2UR UR16, R8 ;  /* 0x00000000081072ca */ /* 0x000fc400000e0000 */
[----:B------:R-:W-:Y:S02]  /*0580*/  R2UR UR17, R9 ;  /* 0x00000000091172ca */ /* 0x000fe400000e0000 */
[----:B------:R-:W2:Y:S04]  /*0590*/  LDG.E R4, desc[UR4][R10.64] ;  /* 0x000000040a047981 */ /* 0x000ea8000c1e1900 */
[----:B------:R-:W2:Y:S04]  /*05a0*/  LDG.E R5, desc[UR6][R10.64+-0x4] ;  /* 0xfffffc060a057981 */ /* 0x000ea8000c1e1900 */
[----:B------:R-:W2:Y:S04]  /*05b0*/  LDG.E R6, desc[UR8][R10.64+-0x8] ;  /* 0xfffff8080a067981 */ /* 0x000ea8000c1e1900 */
[----:B------:R-:W3:Y:S04]  /*05c0*/  LDG.E R13, desc[UR10][R10.64+-0xc] ;  /* 0xfffff40a0a0d7981 */ /* 0x000ee8000c1e1900 */
[----:B------:R-:W3:Y:S04]  /*05d0*/  LDG.E R12, desc[UR12][R10.64+0x4] ;  /* 0x0000040c0a0c7981 */ /* 0x000ee8000c1e1900 */
[----:B------:R-:W4:Y:S04]  /*05e0*/  LDG.E R15, desc[UR14][R10.64+0x8] ;  /* 0x0000080e0a0f7981 */ /* 0x000f28000c1e1900 */
[----:B------:R-:W4:Y:S01]  /*05f0*/  LDG.E R14, desc[UR16][R10.64+0xc] ;  /* 0x00000c100a0e7981 */ /* 0x000f22000c1e1900 */
[----:B------:R-:W-:-:S02]  /*0600*/  R2UR UR18, R8 ;  /* 0x00000000081272ca */ /* 0x000fc400000e0000 */
[----:B------:R-:W-:Y:S02]  /*0610*/  R2UR UR19, R9 ;  /* 0x00000000091372ca */ /* 0x000fe400000e0000 */
[----:B--2---:R-:W-:-:S04]  /*0620*/  IADD3 R4, PT, PT, R6, R5, R4 ;  /* 0x0000000506047210 */ /* 0x004fc80007ffe004 */
[----:B---3--:R-:W-:Y:S02]  /*0630*/  IADD3 R12, PT, PT, R12, R4, R13 ;  /* 0x000000040c0c7210 */ /* 0x008fe40007ffe00d */
[----:B------:R-:W0:Y:S02]  /*0640*/  LDC.64 R4, c[0x0][0x388] ;  /* 0x0000e200ff047b82 */ /* 0x000e240000000a00 */
[----:B----4-:R-:W-:-:S04]  /*0650*/  IADD3 R12, PT, PT, R14, R12, R15 ;  /* 0x0000000c0e0c7210 */ /* 0x010fc80007ffe00f */
[----:B------:R-:W-:-:S05]  /*0660*/  IADD3 R13, PT, PT, R12, R12, R12 ;  /* 0x0000000c0c0d7210 */ /* 0x000fca0007ffe00c */
[----:B------:R-:W-:-:S04]  /*0670*/  IMAD R13, R13, 0x2, R12 ;  /* 0x000000020d0d7824 */ /* 0x000fc800078e020c */
[----:B------:R-:W-:-:S05]  /*0680*/  IMAD.HI R13, R13, 0x5397829d, RZ ;  /* 0x5397829d0d0d7827 */ /* 0x000fca00078e02ff */
[----:B------:R-:W-:-:S04]  /*0690*/  SHF.R.U32.HI R6, RZ, 0x1f, R13 ;  /* 0x0000001fff067819 */ /* 0x000fc8000001160d */
[----:B------:R-:W-:Y:S01]  /*06a0*/  LEA.HI.SX32 R17, R13, R6, 0x1c ;  /* 0x000000060d117211 */ /* 0x000fe200078fe2ff */
[----:B0-----:R-:W-:-:S04]  /*06b0*/  IMAD.WIDE R12, R0, 0x4, R4 ;  /* 0x00000004000c7825 */ /* 0x001fc800078e0204 */
[----:B------:R0:W-:Y:S04]  /*06c0*/  STG.E desc[UR4][R10.64], R17 ;  /* 0x000000110a007986 */ /* 0x0001e8000c101904 */
[----:B------:R-:W2:Y:S04]  /*06d0*/  LDG.E R6, desc[UR6][R12.64] ;  /* 0x000000060c067981 */ /* 0x000ea8000c1e1900 */
[----:B------:R-:W2:Y:S04]  /*06e0*/  LDG.E R15, desc[UR8][R12.64+-0x4] ;  /* 0xfffffc080c0f7981 */ /* 0x000ea8000c1e1900 */
[----:B------:R-:W2:Y:S04]  /*06f0*/  LDG.E R14, desc[UR10][R12.64+-0x8] ;  /* 0xfffff80a0c0e7981 */ /* 0x000ea8000c1e1900 */
[----:B------:R-:W3:Y:S04]  /*0700*/  LDG.E R19, desc[UR12][R12.64+-0xc] ;  /* 0xfffff40c0c137981 */ /* 0x000ee8000c1e1900 */
[----:B------:R-:W3:Y:S04]  /*0710*/  LDG.E R16, desc[UR14][R12.64+0x4] ;  /* 0x0000040e0c107981 */ /* 0x000ee8000c1e1900 */
[----:B------:R-:W4:Y:S04]  /*0720*/  LDG.E R21, desc[UR16][R12.64+0x8] ;  /* 0x000008100c157981 */ /* 0x000f28000c1e1900 */
[----:B------:R-:W4:Y:S01]  /*0730*/  LDG.E R18, desc[UR18][R12.64+0xc] ;  /* 0x00000c120c127981 */ /* 0x000f22000c1e1900 */
[----:B--2---:R-:W-:-:S02]  /*0740*/  IADD3 R6, PT, PT, R14, R15, R6 ;  /* 0x0000000f0e067210 */ /* 0x004fc40007ffe006 */
[----:B------:R-:W1:Y:S02]  /*0750*/  LDC.64 R14, c[0x0][0x390] ;  /* 0x0000e400ff0e7b82 */ /* 0x000e640000000a00 */
[----:B---3--:R-:W-:-:S04]  /*0760*/  IADD3 R6, PT, PT, R16, R6, R19 ;  /* 0x0000000610067210 */ /* 0x008fc80007ffe013 */
[----:B----4-:R-:W-:-:S04]  /*0770*/  IADD3 R6, PT, PT, R18, R6, R21 ;  /* 0x0000000612067210 */ /* 0x010fc80007ffe015 */
[----:B0-----:R-:W-:-:S05]  /*0780*/  IADD3 R11, PT, PT, R6, R6, R6 ;  /* 0x00000006060b7210 */ /* 0x001fca0007ffe006 */
[----:B------:R-:W-:-:S04]  /*0790*/  IMAD R11, R11, 0x2, R6 ;  /* 0x000000020b0b7824 */ /* 0x000fc800078e0206 */
[----:B------:R-:W-:-:S05]  /*07a0*/  IMAD.HI R11, R11, 0x5397829d, RZ ;  /* 0x5397829d0b0b7827 */ /* 0x000fca00078e02ff */
[----:B------:R-:W-:-:S04]  /*07b0*/  SHF.R.U32.HI R6, RZ, 0x1f, R11 ;  /* 0x0000001fff067819 */ /* 0x000fc8000001160b */
[----:B------:R-:W-:Y:S01]  /*07c0*/  LEA.HI.SX32 R17, R11, R6, 0x1c ;  /* 0x000000060b117211 */ /* 0x000fe200078fe2ff */
[----:B-1----:R-:W-:-:S04]  /*07d0*/  IMAD.WIDE R10, R0, 0x4, R14 ;  /* 0x00000004000a7825 */ /* 0x002fc800078e020e */
        /* <DEDUP_REMOVED lines=8> */
[----:B------:R-:W-:Y:S01]  /*0860*/  IADD3 R7, PT, PT, R0, 0x1, -R7 ;  /* 0x0000000100077810 */ /* 0x000fe20007ffe807 */
[----:B------:R-:W-:Y:S03]  /*0870*/  BSSY.RECONVERGENT B1, `(.L_x_5) ;  /* 0x0000055000017945 */ /* 0x000fe60003800200 */
[----:B------:R-:W-:-:S02]  /*0880*/  ISETP.NE.AND P0, PT, R7, RZ, PT ;  /* 0x000000ff0700720c */ /* 0x000fc40003f05270 */
[----:B--2---:R-:W-:-:S04]  /*0890*/  IADD3 R6, PT, PT, R16, R19, R6 ;  /* 0x0000001310067210 */ /* 0x004fc80007ffe006 */
[----:B---3--:R-:W-:-:S04]  /*08a0*/  IADD3 R6, PT, PT, R18, R6, R21 ;  /* 0x0000000612067210 */ /* 0x008fc80007ffe015 */
[----:B----4-:R-:W-:-:S04]  /*08b0*/  IADD3 R6, PT, PT, R20, R6, R23 ;  /* 0x0000000614067210 */ /* 0x010fc80007ffe017 */
[----:B0-----:R-:W-:-:S05]  /*08c0*/  IADD3 R13, PT, PT, R6, R6, R6 ;  /* 0x00000006060d7210 */ /* 0x001fca0007ffe006 */
[----:B------:R-:W-:-:S04]  /*08d0*/  IMAD R13, R13, 0x2, R6 ;  /* 0x000000020d0d7824 */ /* 0x000fc800078e0206 */
[----:B------:R-:W-:-:S05]  /*08e0*/  IMAD.HI R13, R13, 0x5397829d, RZ ;  /* 0x5397829d0d0d7827 */ /* 0x000fca00078e02ff */
[----:B------:R-:W-:-:S04]  /*08f0*/  SHF.R.U32.HI R6, RZ, 0x1f, R13 ;  /* 0x0000001fff067819 */ /* 0x000fc8000001160d */
[----:B------:R-:W-:-:S05]  /*0900*/  LEA.HI.SX32 R13, R13, R6, 0x1c ;  /* 0x000000060d0d7211 */ /* 0x000fca00078fe2ff */
[----:B------:R0:W-:Y:S01]  /*0910*/  STG.E desc[UR4][R10.64], R13 ;  /* 0x0000000d0a007986 */ /* 0x0001e2000c101904 */
[----:B------:R-:W-:Y:S05]  /*0920*/  @!P0 BRA `(.L_x_6) ;  /* 0x0000000400248947 */ /* 0x000fea0003800000 */
[----:B0-----:R-:W-:Y:S02]  /*0930*/  VIADD R11, R0, 0x1 ;  /* 0x00000001000b7836 */ /* 0x001fe40000000000 */
[----:B------:R-:W-:-:S07]  /*0940*/  IMAD.MOV.U32 R0, RZ, RZ, R7 ;  /* 0x000000ffff007224 */ /* 0x000fce00078e0007 */
.L_x_7:
[C---:B------:R-:W-:Y:S01]  /*0950*/  R2UR UR4, R8.reuse ;  /* 0x00000000080472ca */ /* 0x040fe200000e0000 */
[----:B-1----:R-:W-:Y:S01]  /*0960*/  IMAD.WIDE R6, R11, 0x4, R2 ;  /* 0x000000040b067825 */ /* 0x002fe200078e0202 */
[C---:B------:R-:W-:Y:S02]  /*0970*/  R2UR UR5, R9.reuse ;  /* 0x00000000090572ca */ /* 0x040fe400000e0000 */
[C---:B------:R-:W-:Y:S02]  /*0980*/  R2UR UR6, R8.reuse ;  /* 0x00000000080672ca */ /* 0x040fe400000e0000 */
[C---:B------:R-:W-:Y:S02]  /*0990*/  R2UR UR7, R9.reuse ;  /* 0x00000000090772ca */ /* 0x040fe400000e0000 */
[----:B------:R-:W-:Y:S02]  /*09a0*/  R2UR UR8, R8 ;  /* 0x00000000080872ca */ /* 0x000fe400000e0000 */
[----:B------:R-:W-:-:S02]  /*09b0*/  R2UR UR9, R9 ;  /* 0x00000000090972ca */ /* 0x000fc400000e0000 */
[C---:B------:R-:W-:Y:S02]  /*09c0*/  R2UR UR10, R8.reuse ;  /* 0x00000000080a72ca */ /* 0x040fe400000e0000 */
[C---:B------:R-:W-:Y:S01]  /*09d0*/  R2UR UR11, R9.reuse ;  /* 0x00000000090b72ca */ /* 0x040fe200000e0000 */
[----:B------:R-:W2:Y:S01]  /*09e0*/  LDG.E R10, desc[UR4][R6.64] ;  /* 0x00000004060a7981 */ /* 0x000ea2000c1e1900 */
[C---:B------:R-:W-:Y:S02]  /*09f0*/  R2UR UR12, R8.reuse ;  /* 0x00000000080c72ca */ /* 0x040fe400000e0000 */
[C---:B------:R-:W-:Y:S01]  /*0a00*/  R2UR UR13, R9.reuse ;  /* 0x00000000090d72ca */ /* 0x040fe200000e0000 */
[----:B------:R-:W2:Y:S01]  /*0a10*/  LDG.E R13, desc[UR6][R6.64+-0x4] ;  /* 0xfffffc06060d7981 */ /* 0x000ea2000c1e1900 */
[C---:B------:R-:W-:Y:S02]  /*0a20*/  R2UR UR14, R8.reuse ;  /* 0x00000000080e72ca */ /* 0x040fe400000e0000 */
[----:B------:R-:W-:Y:S01]  /*0a30*/  R2UR UR15, R9 ;  /* 0x00000000090f72ca */ /* 0x000fe200000e0000 */
[----:B------:R-:W2:Y:S01]  /*0a40*/  LDG.E R12, desc[UR8][R6.64+-0x8] ;  /* 0xfffff808060c7981 */ /* 0x000ea2000c1e1900 */
[----:B------:R-:W-:-:S02]  /*0a50*/  R2UR UR16, R8 ;  /* 0x00000000081072ca */ /* 0x000fc400000e0000 */
[----:B------:R-:W-:Y:S01]  /*0a60*/  R2UR UR17, R9 ;  /* 0x00000000091172ca */ /* 0x000fe200000e0000 */
[----:B------:R-:W3:Y:S04]  /*0a70*/  LDG.E R17, desc[UR10][R6.64+-0xc] ;  /* 0xfffff40a06117981 */ /* 0x000ee8000c1e1900 */
[----:B------:R-:W3:Y:S04]  /*0a80*/  LDG.E R16, desc[UR12][R6.64+0x4] ;  /* 0x0000040c06107981 */ /* 0x000ee8000c1e1900 */
[----:B------:R-:W4:Y:S04]  /*0a90*/  LDG.E R19, desc[UR14][R6.64+0x8] ;  /* 0x0000080e06137981 */ /* 0x000f28000c1e1900 */
[----:B------:R-:W4:Y:S01]  /*0aa0*/  LDG.E R18, desc[UR16][R6.64+0xc] ;  /* 0x00000c1006127981 */ /* 0x000f22000c1e1900 */
[----:B------:R-:W-:-:S02]  /*0ab0*/  R2UR UR18, R8 ;  /* 0x00000000081272ca */ /* 0x000fc400000e0000 */
[----:B------:R-:W-:Y:S02]  /*0ac0*/  R2UR UR19, R9 ;  /* 0x00000000091372ca */ /* 0x000fe400000e0000 */
[----:B--2---:R-:W-:-:S04]  /*0ad0*/  IADD3 R10, PT, PT, R12, R13, R10 ;  /* 0x0000000d0c0a7210 */ /* 0x004fc80007ffe00a */
[----:B---3--:R-:W-:-:S04]  /*0ae0*/  IADD3 R10, PT, PT, R16, R10, R17 ;  /* 0x0000000a100a7210 */ /* 0x008fc80007ffe011 */
[----:B----4-:R-:W-:-:S04]  /*0af0*/  IADD3 R10, PT, PT, R18, R10, R19 ;  /* 0x0000000a120a7210 */ /* 0x010fc80007ffe013 */
[----:B------:R-:W-:-:S05]  /*0b00*/  IADD3 R13, PT, PT, R10, R10, R10 ;  /* 0x0000000a0a0d7210 */ /* 0x000fca0007ffe00a */
[----:B------:R-:W-:-:S04]  /*0b10*/  IMAD R13, R13, 0x2, R10 ;  /* 0x000000020d0d7824 */ /* 0x000fc800078e020a */
[----:B------:R-:W-:-:S05]  /*0b20*/  IMAD.HI R13, R13, 0x5397829d, RZ ;  /* 0x5397829d0d0d7827 */ /* 0x000fca00078e02ff */
[----:B------:R-:W-:-:S04]  /*0b30*/  SHF.R.U32.HI R10, RZ, 0x1f, R13 ;  /* 0x0000001fff0a7819 */ /* 0x000fc8000001160d */
[----:B------:R-:W-:Y:S01]  /*0b40*/  LEA.HI.SX32 R17, R13, R10, 0x1c ;  /* 0x0000000a0d117211 */ /* 0x000fe200078fe2ff */
[----:B------:R-:W-:-:S04]  /*0b50*/  IMAD.WIDE R12, R11, 0x4, R4 ;  /* 0x000000040b0c7825 */ /* 0x000fc800078e0204 */
        /* <DEDUP_REMOVED lines=8> */
[----:B--2---:R-:W-:-:S04]  /*0be0*/  IADD3 R10, PT, PT, R16, R19, R10 ;  /* 0x00000013100a7210 */ /* 0x004fc80007ffe00a */
[----:B---3--:R-:W-:-:S04]  /*0bf0*/  IADD3 R10, PT, PT, R18, R10, R21 ;  /* 0x0000000a120a7210 */ /* 0x008fc80007ffe015 */
[----:B----4-:R-:W-:-:S04]  /*0c00*/  IADD3 R10, PT, PT, R20, R10, R23 ;  /* 0x0000000a140a7210 */ /* 0x010fc80007ffe017 */
[----:B0-----:R-:W-:-:S05]  /*0c10*/  IADD3 R7, PT, PT, R10, R10, R10 ;  /* 0x0000000a0a077210 */ /* 0x001fca0007ffe00a */
        /* <DEDUP_REMOVED lines=13> */
[----:B------:R-:W-:-:S05]  /*0cf0*/  VIADD R0, R0, 0x1 ;  /* 0x0000000100007836 */ /* 0x000fca0000000000 */
[----:B------:R-:W-:Y:S01]  /*0d00*/  ISETP.NE.AND P0, PT, R0, RZ, PT ;  /* 0x000000ff0000720c */ /* 0x000fe20003f05270 */
[----:B------:R-:W-:Y:S01]  /*0d10*/  VIADD R11, R11, 0x1 ;  /* 0x000000010b0b7836 */ /* 0x000fe20000000000 */
        /* <DEDUP_REMOVED lines=9> */
[----:B------:R-:W-:Y:S05]  /*0db0*/  @P0 BRA `(.L_x_7) ;  /* 0xfffffff800e40947 */ /* 0x000fea000383ffff */
.L_x_6:
[----:B------:R-:W-:Y:S05]  /*0dc0*/  BSYNC.RECONVERGENT B1 ;  /* 0x0000000000017941 */ /* 0x000fea0003800200 */
.L_x_5:
[----:B------:R-:W-:Y:S05]  /*0dd0*/  BRA `(.L_x_3) ;  /* 0x0000005400e87947 */ /* 0x000fea0003800000 */
.L_x_50:
[----:B------:R-:W-:Y:S01]  /*0de0*/  IMAD.IADD R2, R7, 0x1, -R0 ;  /* 0x0000000107027824 */ /* 0x000fe200078e0a00 */
[----:B------:R-:W-:Y:S01]  /*0df0*/  BSSY.RECONVERGENT B2, `(.L_x_8) ;  /* 0x0000080000027945 */ /* 0x000fe20003800200 */
[----:B------:R-:W-:Y:S02]  /*0e00*/  VIADD R14, R0, 0x1 ;  /* 0x00000001000e7836 */ /* 0x000fe40000000000 */
[----:B------:R-:W-:Y:S01]  /*0e10*/  IMAD.MOV.U32 R3, RZ, RZ, 0x40220000 ;  /* 0x40220000ff037424 */ /* 0x000fe200078e00ff */
[----:B------:R-:W-:-:S04]  /*0e20*/  LOP3.LUT R2, R2, 0x1, RZ, 0xc0, !PT ;  /* 0x0000000102027812 */ /* 0x000fc800078ec0ff */
[----:B------:R-:W-:Y:S01]  /*0e30*/  ISETP.NE.U32.AND P0, PT, R2, 0x1, PT ;  /* 0x000000010200780c */ /* 0x000fe20003f05070 */
[----:B------:R-:W-:-:S12]  /*0e40*/  IMAD.MOV.U32 R2, RZ, RZ, RZ ;  /* 0x000000ffff027224 */ /* 0x000fd800078e00ff */
[----:B------:R-:W-:Y:S05]  /*0e50*/  @P0 BRA `(.L_x_9) ;  /* 0x0000000400e40947 */ /* 0x000fea0003800000 */
[----:B------:R-:W0:Y:S01]  /*0e60*/  LDC.64 R10, c[0x0][0x380] ;  /* 0x0000e000ff0a7b82 */ /* 0x000e220000000a00 */
[C---:B------:R-:W-:Y:S02]  /*0e70*/  R2UR UR4, R8.reuse ;  /* 0x00000000080472ca */ /* 0x040fe400000e0000 */
[C---:B------:R-:W-:Y:S02]  /*0e80*/  R2UR UR5, R9.reuse ;  /* 0x00000000090572ca */ /* 0x040fe400000e0000 */
[C---:B------:R-:W-:Y:S02]  /*0e90*/  R2UR UR6, R8.reuse ;  /* 0x00000000080672ca */ /* 0x040fe400000e0000 */
[C---:B------:R-:W-:Y:S02]  /*0ea0*/  R2UR UR7, R9.reuse ;  /* 0x00000000090772ca */ /* 0x040fe400000e0000 */
[----:B------:R-:W-:Y:S02]  /*0eb0*/  R2UR UR8, R8 ;  /* 0x00000000080872ca */ /* 0x000fe400000e0000 */
[----:B------:R-:W-:Y:S01]  /*0ec0*/  R2UR UR9, R9 ;  /* 0x00000000090972ca */ /* 0x000fe200000e0000 */
[----:B0-----:R-:W-:-:S05]  /*0ed0*/  IMAD.WIDE R10, R0, 0x4, R10 ;  /* 0x00000004000a7825 */ /* 0x001fca00078e020a */
[----:B------:R-:W2:Y:S04]  /*0ee0*/  LDG.E R6, desc[UR4][R10.64] ;  /* 0x000000040a067981 */ /* 0x000ea8000c1e1900 */
[----:B------:R-:W2:Y:S04]  /*0ef0*/  LDG.E R15, desc[UR6][R10.64+-0x4] ;  /* 0xfffffc060a0f7981 */ /* 0x000ea8000c1e1900 */
[----:B------:R-:W2:Y:S01]  /*0f00*/  LDG.E R18, desc[UR8][R10.64+0x4] ;  /* 0x000004080a127981 */ /* 0x000ea2000c1e1900 */
[----:B------:R-:W0:Y:S01]  /*0f10*/  MUFU.RCP64H R5, 9 ;  /* 0x4022000000057908 */ /* 0x000e220000001800 */
[----:B------:R-:W-:Y:S01]  /*0f20*/  IMAD.MOV.U32 R16, RZ, RZ, 0x0 ;  /* 0x00000000ff107424 */ /* 0x000fe200078e00ff */
[----:B------:R-:W-:Y:S01]  /*0f30*/  BSSY.RECONVERGENT B3, `(.L_x_10) ;  /* 0x0000016000037945 */ /* 0x000fe20003800200 */
[----:B------:R-:W-:-:S02]  /*0f40*/  IMAD.MOV.U32 R17, RZ, RZ, 0x40220000 ;  /* 0x40220000ff117424 */ /* 0x000fc400078e00ff */
[----:B------:R-:W-:-:S06]  /*0f50*/  IMAD.MOV.U32 R4, RZ, RZ, 0x1 ;  /* 0x00000001ff047424 */ /* 0x000fcc00078e00ff */
[----:B0-----:R-:W-:-:S08]  /*0f60*/  DFMA R12, R4, -R16, 1 ;  /* 0x3ff00000040c742b */ /* 0x001fd00000000810 */
[----:B------:R-:W-:-:S08]  /*0f70*/  DFMA R12, R12, R12, R12 ;  /* 0x0000000c0c0c722b */ /* 0x000fd0000000000c */
[----:B------:R-:W-:-:S08]  /*0f80*/  DFMA R12, R4, R12, R4 ;  /* 0x0000000c040c722b */ /* 0x000fd00000000004 */
[----:B------:R-:W-:-:S08]  /*0f90*/  DFMA R4, R12, -R16, 1 ;  /* 0x3ff000000c04742b */ /* 0x000fd00000000810 */
[----:B------:R-:W-:Y:S01]  /*0fa0*/  DFMA R4, R12, R4, R12 ;  /* 0x000000040c04722b */ /* 0x000fe2000000000c */
[----:B--2---:R-:W-:-:S05]  /*0fb0*/  IADD3 R6, PT, PT, R15, R6, R18 ;  /* 0x000000060f067210 */ /* 0x004fca0007ffe012 */
[----:B------:R-:W-:-:S06]  /*0fc0*/  IMAD R24, R6, 0x2, R6 ;  /* 0x0000000206187824 */ /* 0x000fcc00078e0206 */
[----:B------:R-:W0:Y:S02]  /*0fd0*/  I2F.F64 R24, R24 ;  /* 0x0000001800187312 */ /* 0x000e240000201c00 */
[----:B0-----:R-:W-:Y:S01]  /*0fe0*/  DMUL R12, R24, R4 ;  /* 0x00000004180c7228 */ /* 0x001fe20000000000 */
[----:B------:R-:W-:-:S07]  /*0ff0*/  FSETP.GEU.AND P1, PT, |R25|, 6.5827683646048100446e-37, PT ;  /* 0x036000001900780b */ /* 0x000fce0003f2e200 */
[----:B------:R-:W-:-:S08]  /*1000*/  DFMA R16, R12, -9, R24 ;  /* 0xc02200000c10782b */ /* 0x000fd00000000018 */
[----:B------:R-:W-:-:S10]  /*1010*/  DFMA R4, R4, R16, R12 ;  /* 0x000000100404722b */ /* 0x000fd4000000000c */
[----:B------:R-:W-:-:S05]  /*1020*/  FFMA R6, RZ, 2.53125, R5 ;  /* 0x40220000ff067823 */ /* 0x000fca0000000005 */
[----:B------:R-:W-:-:S13]  /*1030*/  FSETP.GT.AND P0, PT, |R6|, 1.469367938527859385e-39, PT ;  /* 0x001000000600780b */ /* 0x000fda0003f04200 */
[----:B------:R-:W-:Y:S05]  /*1040*/  @P0 BRA P1, `(.L_x_11) ;  /* 0x0000000000100947 */ /* 0x000fea0000800000 */
[----:B------:R-:W-:-:S07]  /*1050*/  MOV R4, 0x1070 ;  /* 0x0000107000047802 */ /* 0x000fce0000000f00 */
[----:B------:R-:W-:Y:S05]  /*1060*/  CALL.REL.NOINC `($__internal_0_$__cuda_sm20_div_rn_f64_full) ;  /* 0x0000005400507944 */ /* 0x000fea0003c00000 */
[----:B------:R-:W-:Y:S02]  /*1070*/  IMAD.MOV.U32 R4, RZ, RZ, R30 ;  /* 0x000000ffff047224 */ /* 0x000fe400078e001e */
[----:B------:R-:W-:-:S07]  /*1080*/  IMAD.MOV.U32 R5, RZ, RZ, R31 ;  /* 0x000000ffff057224 */ /* 0x000fce00078e001f */
.L_x_11:
[----:B------:R-:W-:Y:S05]  /*1090*/  BSYNC.RECONVERGENT B3 ;  /* 0x0000000000037941 */ /* 0x000fea0003800200 */
.L_x_10:
[----:B------:R-:W0:Y:S01]  /*10a0*/  LDC.64 R12, c[0x0][0x388] ;  /* 0x0000e200ff0c7b82 */ /* 0x000e220000000a00 */
[----:B------:R-:W1:Y:S01]  /*10b0*/  F2I.F64.TRUNC R15, R4 ;  /* 0x00000004000f7311 */ /* 0x000e62000030d100 */
[C---:B------:R-:W-:Y:S02]  /*10c0*/  R2UR UR4, R8.reuse ;  /* 0x00000000080472ca */ /* 0x040fe400000e0000 */
[C---:B------:R-:W-:Y:S02]  /*10d0*/  R2UR UR5, R9.reuse ;  /* 0x00000000090572ca */ /* 0x040fe400000e0000 */
[C---:B------:R-:W-:Y:S02]  /*10e0*/  R2UR UR6, R8.reuse ;  /* 0x00000000080672ca */ /* 0x040fe400000e0000 */
[----:B------:R-:W-:Y:S02]  /*10f0*/  R2UR UR7, R9 ;  /* 0x00000000090772ca */ /* 0x000fe400000e0000 */
[----:B------:R-:W-:-:S02]  /*1100*/  R2UR UR8, R8 ;  /* 0x00000000080872ca */ /* 0x000fc400000e0000 */
[C---:B------:R-:W-:Y:S02]  /*1110*/  R2UR UR9, R9.reuse ;  /* 0x00000000090972ca */ /* 0x040fe400000e0000 */
[----:B------:R-:W-:Y:S02]  /*1120*/  R2UR UR10, R8 ;  /* 0x00000000080a72ca */ /* 0x000fe400000e0000 */
[----:B------:R-:W-:Y:S01]  /*1130*/  R2UR UR11, R9 ;  /* 0x00000000090b72ca */ /* 0x000fe200000e0000 */
[----:B-1----:R1:W-:Y:S01]  /*1140*/  STG.E desc[UR4][R10.64], R15 ;  /* 0x0000000f0a007986 */ /* 0x0023e2000c101904 */
        /* <DEDUP_REMOVED lines=19> */
[----:B-1----:R-:W-:-:S08]  /*1280*/  DFMA R10, R4, -9, R24 ;  /* 0xc0220000040a782b */ /* 0x002fd00000000018 */
        /* <DEDUP_REMOVED lines=8> */
.L_x_13:
[----:B------:R-:W-:Y:S05]  /*1310*/  BSYNC.RECONVERGENT B3 ;  /* 0x0000000000037941 */ /* 0x000fea0003800200 */
.L_x_12:
        /* <DEDUP_REMOVED lines=39> */
.L_x_15:
[----:B------:R-:W-:Y:S05]  /*1590*/  BSYNC.RECONVERGENT B3 ;  /* 0x0000000000037941 */ /* 0x000fea0003800200 */
.L_x_14:
[----:B------:R-:W0:Y:S01]  /*15a0*/  F2I.F64.TRUNC R5, R4 ;  /* 0x0000000400057311 */ /* 0x000e22000030d100 */
[----:B------:R-:W-:Y:S01]  /*15b0*/  R2UR UR4, R8 ;  /* 0x00000000080472ca */ /* 0x000fe200000e0000 */
[----:B------:R-:W-:Y:S01]  /*15c0*/  IMAD.MOV.U32 R0, RZ, RZ, R14 ;  /* 0x000000ffff007224 */ /* 0x000fe200078e000e */
[----:B------:R-:W-:-:S13]  /*15d0*/  R2UR UR5, R9 ;  /* 0x00000000090572ca */ /* 0x000fda00000e0000 */
[----:B0-----:R0:W-:Y:S02]  /*15e0*/  STG.E desc[UR4][R10.64], R5 ;  /* 0x000000050a007986 */ /* 0x0011e4000c101904 */
.L_x_9:
[----:B------:R-:W-:Y:S05]  /*15f0*/  BSYNC.RECONVERGENT B2 ;  /* 0x0000000000027941 */ /* 0x000fea0003800200 */
.L_x_8:
[----:B------:R-:W-:-:S13]  /*1600*/  ISETP.NE.AND P0, PT, R7, R14, PT ;  /* 0x0000000e0700720c */ /* 0x000fda0003f05270 */
[----:B------:R-:W-:Y:S05]  /*1610*/  @!P0 BRA `(.L_x_3) ;  /* 0x0000004c00d88947 */ /* 0x000fea0003800000 */
[----:B0-----:R-:W0:Y:S01]  /*1620*/  LDC.64 R10, c[0x0][0x390] ;  /* 0x0000e400ff0a7b82 */ /* 0x001e220000000a00 */
[----:B------:R-:W-:Y:S01]  /*1630*/  BSSY.RECONVERGENT B2, `(.L_x_16) ;  /* 0x00000ef000027945 */ /* 0x000fe20003800200 */
[----:B------:R-:W-:-:S06]  /*1640*/  IMAD.IADD R7, R0, 0x1, -R7 ;  /* 0x0000000100077824 */ /* 0x000fcc00078e0a07 */
[----:B------:R-:W1:Y:S08]  /*1650*/  LDC.64 R12, c[0x0][0x380] ;  /* 0x0000e000ff0c7b82 */ /* 0x000e700000000a00 */
[----:B------:R-:W2:Y:S02]  /*1660*/  LDC.64 R14, c[0x0][0x388] ;  /* 0x0000e200ff0e7b82 */ /* 0x000ea40000000a00 */
.L_x_29:
[----:B------:R-:W-:Y:S01]  /*1670*/  R2UR UR4, R8 ;  /* 0x00000000080472ca */ /* 0x000fe200000e0000 */
[----:B-1----:R-:W-:Y:S01]  /*1680*/  IMAD.WIDE R16, R0, 0x4, R12 ;  /* 0x0000000400107825 */ /* 0x002fe200078e020c */
[C---:B------:R-:W-:Y:S02]  /*1690*/  R2UR UR5, R9.reuse ;  /* 0x00000000090572ca */ /* 0x040fe400000e0000 */
[C---:B------:R-:W-:Y:S02]  /*16a0*/  R2UR UR6, R8.reuse ;  /* 0x00000000080672ca */ /* 0x040fe400000e0000 */
[C---:B------:R-:W-:Y:S02]  /*16b0*/  R2UR UR7, R9.reuse ;  /* 0x00000000090772ca */ /* 0x040fe400000e0000 */
[----:B------:R-:W-:Y:S02]  /*16c0*/  R2UR UR8, R8 ;  /* 0x00000000080872ca */ /* 0x000fe400000e0000 */
[----:B------:R-:W-:-:S05]  /*16d0*/  R2UR UR9, R9 ;  /* 0x00000000090972ca */ /* 0x000fca00000e0000 */
[----:B---3--:R-:W3:Y:S04]  /*16e0*/  LDG.E R6, desc[UR4][R16.64] ;  /* 0x0000000410067981 */ /* 0x008ee8000c1e1900 */
[----:B------:R-:W3:Y:S04]  /*16f0*/  LDG.E R23, desc[UR6][R16.64+-0x4] ;  /* 0xfffffc0610177981 */ /* 0x000ee8000c1e1900 */
[----:B------:R-:W3:Y:S01]  /*1700*/  LDG.E R22, desc[UR8][R16.64+0x4] ;  /* 0x0000040810167981 */ /* 0x000ee2000c1e1900 */
[----:B------:R-:W1:Y:S01]  /*1710*/  MUFU.RCP64H R19, 9 ;  /* 0x4022000000137908 */ /* 0x000e620000001800 */
[----:B------:R-:W-:Y:S01]  /*1720*/  IMAD.MOV.U32 R4, RZ, RZ, 0x0 ;  /* 0x00000000ff047424 */ /* 0x000fe200078e00ff */
[----:B------:R-:W-:Y:S01]  /*1730*/  BSSY.RECONVERGENT B3, `(.L_x_17) ;  /* 0x0000016000037945 */ /* 0x000fe20003800200 */
[----:B------:R-:W-:-:S02]  /*1740*/  IMAD.MOV.U32 R5, RZ, RZ, 0x40220000 ;  /* 0x40220000ff057424 */ /* 0x000fc400078e00ff */
[----:B------:R-:W-:-:S06]  /*1750*/  IMAD.MOV.U32 R18, RZ, RZ, 0x1 ;  /* 0x00000001ff127424 */ /* 0x000fcc00078e00ff */
[----:B-1----:R-:W-:-:S08]  /*1760*/  DFMA R20, R18, -R4, 1 ;  /* 0x3ff000001214742b */ /* 0x002fd00000000804 */
[----:B------:R-:W-:-:S08]  /*1770*/  DFMA R20, R20, R20, R20 ;  /* 0x000000141414722b */ /* 0x000fd00000000014 */
[----:B------:R-:W-:-:S08]  /*1780*/  DFMA R20, R18, R20, R18 ;  /* 0x000000141214722b */ /* 0x000fd00000000012 */
[----:B------:R-:W-:-:S08]  /*1790*/  DFMA R4, R20, -R4, 1 ;  /* 0x3ff000001404742b */ /* 0x000fd00000000804 */
[----:B------:R-:W-:Y:S01]  /*17a0*/  DFMA R20, R20, R4, R20 ;  /* 0x000000041414722b */ /* 0x000fe20000000014 */
[----:B---3--:R-:W-:-:S05]  /*17b0*/  IADD3 R6, PT, PT, R23, R6, R22 ;  /* 0x0000000617067210 */ /* 0x008fca0007ffe016 */
[----:B------:R-:W-:-:S06]  /*17c0*/  IMAD R24, R6, 0x2, R6 ;  /* 0x0000000206187824 */ /* 0x000fcc00078e0206 */
[----:B------:R-:W1:Y:S02]  /*17d0*/  I2F.F64 R24, R24 ;  /* 0x0000001800187312 */ /* 0x000e640000201c00 */
[----:B-1----:R-:W-:Y:S01]  /*17e0*/  DMUL R4, R20, R24 ;  /* 0x0000001814047228 */ /* 0x002fe20000000000 */
[----:B------:R-:W-:-:S07]  /*17f0*/  FSETP.GEU.AND P1, PT, |R25|, 6.5827683646048100446e-37, PT ;  /* 0x036000001900780b */ /* 0x000fce0003f2e200 */
[----:B------:R-:W-:-:S08]  /*1800*/  DFMA R18, R4, -9, R24 ;  /* 0xc02200000412782b */ /* 0x000fd00000000018 */
[----:B------:R-:W-:-:S10]  /*1810*/  DFMA R4, R20, R18, R4 ;  /* 0x000000121404722b */ /* 0x000fd40000000004 */
[----:B------:R-:W-:-:S05]  /*1820*/  FFMA R6, RZ, 2.53125, R5 ;  /* 0x40220000ff067823 */ /* 0x000fca0000000005 */
[----:B------:R-:W-:-:S13]  /*1830*/  FSETP.GT.AND P0, PT, |R6|, 1.469367938527859385e-39, PT ;  /* 0x001000000600780b */ /* 0x000fda0003f04200 */
[----:B------:R-:W-:Y:S05]  /*1840*/  @P0 BRA P1, `(.L_x_18) ;  /* 0x0000000000100947 */ /* 0x000fea0000800000 */
[----:B------:R-:W-:-:S07]  /*1850*/  MOV R4, 0x1870 ;  /* 0x0000187000047802 */ /* 0x000fce0000000f00 */
[----:B0-2---:R-:W-:Y:S05]  /*1860*/  CALL.REL.NOINC `($__internal_0_$__cuda_sm20_div_rn_f64_full) ;  /* 0x0000004c00507944 */ /* 0x005fea0003c00000 */
[----:B------:R-:W-:Y:S02]  /*1870*/  IMAD.MOV.U32 R4, RZ, RZ, R30 ;  /* 0x000000ffff047224 */ /* 0x000fe400078e001e */
[----:B------:R-:W-:-:S07]  /*1880*/  IMAD.MOV.U32 R5, RZ, RZ, R31 ;  /* 0x000000ffff057224 */ /* 0x000fce00078e001f */
.L_x_18:
[----:B------:R-:W-:Y:S05]  /*1890*/  BSYNC.RECONVERGENT B3 ;  /* 0x0000000000037941 */ /* 0x000fea0003800200 */
.L_x_17:
[----:B------:R-:W1:Y:S01]  /*18a0*/  F2I.F64.TRUNC R25, R4 ;  /* 0x0000000400197311 */ /* 0x000e62000030d100 */
[----:B------:R-:W-:Y:S01]  /*18b0*/  R2UR UR4, R8 ;  /* 0x00000000080472ca */ /* 0x000fe200000e0000 */
[----:B--2---:R-:W-:Y:S01]  /*18c0*/  IMAD.WIDE R18, R0, 0x4, R14 ;  /* 0x0000000400127825 */ /* 0x004fe200078e020e */
[C---:B------:R-:W-:Y:S02]  /*18d0*/  R2UR UR5, R9.reuse ;  /* 0x00000000090572ca */ /* 0x040fe400000e0000 */
[C---:B------:R-:W-:Y:S02]  /*18e0*/  R2UR UR6, R8.reuse ;  /* 0x00000000080672ca */ /* 0x040fe400000e0000 */
[C---:B------:R-:W-:Y:S02]  /*18f0*/  R2UR UR7, R9.reuse ;  /* 0x00000000090772ca */ /* 0x040fe400000e0000 */
[----:B------:R-:W-:Y:S02]  /*1900*/  R2UR UR8, R8 ;  /* 0x00000000080872ca */ /* 0x000fe400000e0000 */
[----:B------:R-:W-:-:S02]  /*1910*/  R2UR UR9, R9 ;  /* 0x00000000090972ca */ /* 0x000fc400000e0000 */
[----:B------:R-:W-:Y:S02]  /*1920*/  R2UR UR10, R8 ;  /* 0x00000000080a72ca */ /* 0x000fe400000e0000 */
[----:B------:R-:W-:Y:S01]  /*1930*/  R2UR UR11, R9 ;  /* 0x00000000090b72ca */ /* 0x000fe200000e0000 */
[----:B-1----:R1:W-:Y:S04]  /*1940*/  STG.E desc[UR4][R16.64], R25 ;  /* 0x0000001910007986 */ /* 0x0023e8000c101904 */
[----:B------:R-:W2:Y:S04]  /*1950*/  LDG.E R6, desc[UR6][R18.64] ;  /* 0x0000000612067981 */ /* 0x000ea8000c1e1900 */
[----:B------:R-:W2:Y:S04]  /*1960*/  LDG.E R27, desc[UR8][R18.64+-0x4] ;  /* 0xfffffc08121b7981 */ /* 0x000ea8000c1e1900 */
[----:B------:R-:W2:Y:S01]  /*1970*/  LDG.E R24, desc[UR10][R18.64+0x4] ;  /* 0x0000040a12187981 */ /* 0x000ea2000c1e1900 */
[----:B------:R-:W3:Y:S01]  /*1980*/  MUFU.RCP64H R21, 9 ;  /* 0x4022000000157908 */ /* 0x000ee20000001800 */
[----:B------:R-:W-:Y:S01]  /*1990*/  IMAD.MOV.U32 R4, RZ, RZ, 0x0 ;  /* 0x00000000ff047424 */ /* 0x000fe200078e00ff */
[----:B------:R-:W-:Y:S01]  /*19a0*/  BSSY.RECONVERGENT B3, `(.L_x_19) ;  /* 0x0000016000037945 */ /* 0x000fe20003800200 */
[----:B------:R-:W-:-:S02]  /*19b0*/  IMAD.MOV.U32 R5, RZ, RZ, 0x40220000 ;  /* 0x40220000ff057424 */ /* 0x000fc400078e00ff */
[----:B------:R-:W-:-:S06]  /*19c0*/  IMAD.MOV.U32 R20, RZ, RZ, 0x1 ;  /* 0x00000001ff147424 */ /* 0x000fcc00078e00ff */
[----:B---3--:R-:W-:-:S08]  /*19d0*/  DFMA R22, R20, -R4, 1 ;  /* 0x3ff000001416742b */ /* 0x008fd00000000804 */
[----:B------:R-:W-:-:S08]  /*19e0*/  DFMA R22, R22, R22, R22 ;  /* 0x000000161616722b */ /* 0x000fd00000000016 */
[----:B------:R-:W-:-:S08]  /*19f0*/  DFMA R20, R20, R22, R20 ;  /* 0x000000161414722b */ /* 0x000fd00000000014 */
[----:B------:R-:W-:-:S08]  /*1a00*/  DFMA R4, R20, -R4, 1 ;  /* 0x3ff000001404742b */ /* 0x000fd00000000804 */
[----:B------:R-:W-:Y:S01]  /*1a10*/  DFMA R22, R20, R4, R20 ;  /* 0x000000041416722b */ /* 0x000fe20000000014 */
[----:B--2---:R-:W-:-:S05]  /*1a20*/  IADD3 R6, PT, PT, R27, R6, R24 ;  /* 0x000000061b067210 */ /* 0x004fca0007ffe018 */
[----:B------:R-:W-:-:S06]  /*1a30*/  IMAD R24, R6, 0x2, R6 ;  /* 0x0000000206187824 */ /* 0x000fcc00078e0206 */
[----:B-1----:R-:W1:Y:S02]  /*1a40*/  I2F.F64 R24, R24 ;  /* 0x0000001800187312 */ /* 0x002e640000201c00 */
        /* <DEDUP_REMOVED lines=8> */
[----:B0-----:R-:W-:Y:S05]  /*1ad0*/  CALL.REL.NOINC `($__internal_0_$__cuda_sm20_div_rn_f64_full) ;  /* 0x0000004800b47944 */ /* 0x001fea0003c00000 */
[----:B------:R-:W-:Y:S02]  /*1ae0*/  IMAD.MOV.U32 R4, RZ, RZ, R30 ;  /* 0x000000ffff047224 */ /* 0x000fe400078e001e */
[----:B------:R-:W-:-:S07]  /*1af0*/  IMAD.MOV.U32 R5, RZ, RZ, R31 ;  /* 0x000000ffff057224 */ /* 0x000fce00078e001f */
.L_x_20:
[----:B------:R-:W-:Y:S05]  /*1b00*/  BSYNC.RECONVERGENT B3 ;  /* 0x0000000000037941 */ /* 0x000fea0003800200 */
.L_x_19:
[----:B------:R-:W1:Y:S01]  /*1b10*/  F2I.F64.TRUNC R27, R4 ;  /* 0x00000004001b7311 */ /* 0x000e62000030d100 */
[----:B------:R-:W-:Y:S01]  /*1b20*/  R2UR UR4, R8 ;  /* 0x00000000080472ca */ /* 0x000fe200000e0000 */
[----:B0-----:R-:W-:Y:S01]  /*1b30*/  IMAD.WIDE R20, R0, 0x4, R10 ;  /* 0x0000000400147825 */ /* 0x001fe200078e020a */
        /* <DEDUP_REMOVED lines=19> */
[----:B------:R-:W-:Y:S01]  /*1c70*/  DFMA R4, R22, -R4, 1 ;  /* 0x3ff000001604742b */ /* 0x000fe20000000804 */
[----:B--2---:R-:W-:-:S07]  /*1c80*/  IADD3 R6, PT, PT, R29, R6, R26 ;  /* 0x000000061d067210 */ /* 0x004fce0007ffe01a */
[----:B0-----:R-:W-:Y:S01]  /*1c90*/  DFMA R26, R22, R4, R22 ;  /* 0x00000004161a722b */ /* 0x001fe20000000016 */
        /* <DEDUP_REMOVED lines=13> */
.L_x_22:
[----:B------:R-:W-:Y:S05]  /*1d70*/  BSYNC.RECONVERGENT B3 ;  /* 0x0000000000037941 */ /* 0x000fea0003800200 */
.L_x_21:
[----:B------:R-:W0:Y:S01]  /*1d80*/  F2I.F64.TRUNC R27, R4 ;  /* 0x00000004001b7311 */ /* 0x000e22000030d100 */
[C---:B------:R-:W-:Y:S02]  /*1d90*/  R2UR UR4, R8.reuse ;  /* 0x00000000080472ca */ /* 0x040fe400000e0000 */
[C---:B------:R-:W-:Y:S02]  /*1da0*/  R2UR UR5, R9.reuse ;  /* 0x00000000090572ca */ /* 0x040fe400000e0000 */
[C---:B------:R-:W-:Y:S02]  /*1db0*/  R2UR UR6, R8.reuse ;  /* 0x00000000080672ca */ /* 0x040fe400000e0000 */
[C---:B------:R-:W-:Y:S02]  /*1dc0*/  R2UR UR7, R9.reuse ;  /* 0x00000000090772ca */ /* 0x040fe400000e0000 */
[----:B------:R-:W-:Y:S02]  /*1dd0*/  R2UR UR8, R8 ;  /* 0x00000000080872ca */ /* 0x000fe400000e0000 */
[----:B------:R-:W-:-:S02]  /*1de0*/  R2UR UR9, R9 ;  /* 0x00000000090972ca */ /* 0x000fc400000e0000 */
[----:B------:R-:W-:Y:S02]  /*1df0*/  R2UR UR10, R8 ;  /* 0x00000000080a72ca */ /* 0x000fe400000e0000 */
[----:B------:R-:W-:Y:S01]  /*1e00*/  R2UR UR11, R9 ;  /* 0x00000000090b72ca */ /* 0x000fe200000e0000 */
[----:B0-----:R0:W-:Y:S04]  /*1e10*/  STG.E desc[UR4][R20.64], R27 ;  /* 0x0000001b14007986 */ /* 0x0011e8000c101904 */
[----:B------:R-:W2:Y:S04]  /*1e20*/  LDG.E R6, desc[UR6][R16.64+0x4] ;  /* 0x0000040610067981 */ /* 0x000ea8000c1e1900 */
[----:B------:R-:W2:Y:S04]  /*1e30*/  LDG.E R29, desc[UR8][R16.64] ;  /* 0x00000008101d7981 */ /* 0x000ea8000c1e1900 */
[----:B------:R-:W2:Y:S01]  /*1e40*/  LDG.E R26, desc[UR10][R16.64+0x8] ;  /* 0x0000080a101a7981 */ /* 0x000ea2000c1e1900 */
[----:B------:R-:W1:Y:S01]  /*1e50*/  MUFU.RCP64H R25, 9 ;  /* 0x4022000000197908 */ /* 0x000e620000001800 */
[----:B------:R-:W-:Y:S01]  /*1e60*/  IMAD.MOV.U32 R22, RZ, RZ, 0x0 ;  /* 0x00000000ff167424 */ /* 0x000fe200078e00ff */
[----:B------:R-:W-:Y:S01]  /*1e70*/  BSSY.RECONVERGENT B3, `(.L_x_23) ;  /* 0x0000017000037945 */ /* 0x000fe20003800200 */
[----:B------:R-:W-:-:S02]  /*1e80*/  IMAD.MOV.U32 R23, RZ, RZ, 0x40220000 ;  /* 0x40220000ff177424 */ /* 0x000fc400078e00ff */
[----:B------:R-:W-:Y:S02]  /*1e90*/  IMAD.MOV.U32 R24, RZ, RZ, 0x1 ;  /* 0x00000001ff187424 */ /* 0x000fe400078e00ff */
[----:B------:R-:W-:-:S04]  /*1ea0*/  VIADD R0, R0, 0x2 ;  /* 0x0000000200007836 */ /* 0x000fc80000000000 */
        /* <DEDUP_REMOVED lines=19> */
.L_x_24:
[----:B------:R-:W-:Y:S05]  /*1fe0*/  BSYNC.RECONVERGENT B3 ;  /* 0x0000000000037941 */ /* 0x000fea0003800200 */
.L_x_23:
        /* <DEDUP_REMOVED lines=23> */
[----:B--2---:R-:W-:-:S05]  /*2160*/  IADD3 R6, PT, PT, R29, R6, R26 ;  /* 0x000000061d067210 */ /* 0x004fca0007ffe01a */
[----:B------:R-:W-:-:S06]  /*2170*/  IMAD R24, R6, 0x2, R6 ;  /* 0x0000000206187824 */ /* 0x000fcc00078e0206 */
[----:B------:R-:W1:Y:S02]  /*2180*/  I2F.F64 R24, R24 ;  /* 0x0000001800187312 */ /* 0x000e640000201c00 */
[----:B-1----:R-:W-:Y:S01]  /*2190*/  DMUL R4, R22, R24 ;  /* 0x0000001816047228 */ /* 0x002fe20000000000 */
[----:B------:R-:W-:-:S07]  /*21a0*/  FSETP.GEU.AND P1, PT, |R25|, 6.5827683646048100446e-37, PT ;  /* 0x036000001900780b */ /* 0x000fce0003f2e200 */
[----:B0-----:R-:W-:-:S08]  /*21b0*/  DFMA R16, R4, -9, R24 ;  /* 0xc02200000410782b */ /* 0x001fd00000000018 */
        /* <DEDUP_REMOVED lines=8> */
.L_x_26:
[----:B------:R-:W-:Y:S05]  /*2240*/  BSYNC.RECONVERGENT B3 ;  /* 0x0000000000037941 */ /* 0x000fea0003800200 */
.L_x_25:
        /* <DEDUP_REMOVED lines=22> */
[----:B0-----:R-:W-:Y:S01]  /*23b0*/  DFMA R18, R4, R16, R4 ;  /* 0x000000100412722b */ /* 0x001fe20000000004 */
        /* <DEDUP_REMOVED lines=14> */
.L_x_28:
[----:B------:R-:W-:Y:S05]  /*24a0*/  BSYNC.RECONVERGENT B3 ;  /* 0x0000000000037941 */ /* 0x000fea0003800200 */
.L_x_27:
[----:B------:R-:W-:Y:S01]  /*24b0*/  VIADD R7, R7, 0x2 ;  /* 0x0000000207077836 */ /* 0x000fe20000000000 */
[----:B------:R-:W0:Y:S01]  /*24c0*/  F2I.F64.TRUNC R5, R4 ;  /* 0x0000000400057311 */ /* 0x000e22000030d100 */
[----:B------:R-:W-:Y:S02]  /*24d0*/  R2UR UR4, R8 ;  /* 0x00000000080472ca */ /* 0x000fe400000e0000 */
[----:B------:R-:W-:Y:S02]  /*24e0*/  R2UR UR5, R9 ;  /* 0x00000000090572ca */ /* 0x000fe400000e0000 */
[----:B------:R-:W-:-:S11]  /*24f0*/  ISETP.NE.AND P0, PT, R7, RZ, PT ;  /* 0x000000ff0700720c */ /* 0x000fd60003f05270 */
[----:B0-----:R3:W-:Y:S02]  /*2500*/  STG.E desc[UR4][R20.64+0x4], R5 ;  /* 0x0000040514007986 */ /* 0x0017e4000c101904 */
[----:B------:R-:W-:Y:S05]  /*2510*/  @P0 BRA `(.L_x_29) ;  /* 0xfffffff000540947 */ /* 0x000fea000383ffff */
[----:B------:R-:W-:Y:S05]  /*2520*/  BSYNC.RECONVERGENT B2 ;  /* 0x0000000000027941 */ /* 0x000fea0003800200 */
.L_x_16:
[----:B------:R-:W-:Y:S05]  /*2530*/  BRA `(.L_x_3) ;  /* 0x0000004000107947 */ /* 0x000fea0003800000 */
.L_x_52:
        /* <DEDUP_REMOVED lines=9> */
[----:B------:R-:W-:Y:S02]  /*25d0*/  R2UR UR12, R8 ;  /* 0x00000000080c72ca */ /* 0x000fe400000e0000 */
[----:B------:R-:W-:Y:S01]  /*25e0*/  R2UR UR13, R9 ;  /* 0x00000000090d72ca */ /* 0x000fe200000e0000 */
[----:B0-----:R-:W-:-:S05]  /*25f0*/  IMAD.WIDE R10, R0, 0x4, R2 ;  /* 0x00000004000a7825 */ /* 0x001fca00078e0202 */
[----:B------:R-:W2:Y:S04]  /*2600*/  LDG.E R4, desc[UR4][R10.64] ;  /* 0x000000040a047981 */ /* 0x000ea8000c1e1900 */
[----:B------:R-:W2:Y:S04]  /*2610*/  LDG.E R5, desc[UR6][R10.64+-0x4] ;  /* 0xfffffc060a057981 */ /* 0x000ea8000c1e1900 */
[----:B------:R-:W2:Y:S04]  /*2620*/  LDG.E R6, desc[UR8][R10.64+-0x8] ;  /* 0xfffff8080a067981 */ /* 0x000ea8000c1e1900 */
[----:B------:R-:W3:Y:S04]  /*2630*/  LDG.E R13, desc[UR10][R10.64+0x4] ;  /* 0x0000040a0a0d7981 */ /* 0x000ee8000c1e1900 */
[----:B------:R-:W3:Y:S01]  /*2640*/  LDG.E R12, desc[UR12][R10.64+0x8] ;  /* 0x0000080c0a0c7981 */ /* 0x000ee2000c1e1900 */
[----:B------:R-:W-:-:S02]  /*2650*/  R2UR UR14, R8 ;  /* 0x00000000080e72ca */ /* 0x000fc400000e0000 */
[----:B------:R-:W-:Y:S02]  /*2660*/  R2UR UR15, R9 ;  /* 0x00000000090f72ca */ /* 0x000fe400000e0000 */
[----:B--2---:R-:W-:Y:S02]  /*2670*/  IADD3 R6, PT, PT, R6, R5, R4 ;  /* 0x0000000506067210 */ /* 0x004fe40007ffe004 */
[----:B------:R-:W0:Y:S02]  /*2680*/  LDC.64 R4, c[0x0][0x388] ;  /* 0x0000e200ff047b82 */ /* 0x000e240000000a00 */
[----:B---3--:R-:W-:-:S05]  /*2690*/  IADD3 R6, PT, PT, R12, R6, R13 ;  /* 0x000000060c067210 */ /* 0x008fca0007ffe00d */
[----:B------:R-:W-:-:S05]  /*26a0*/  IMAD.IADD R13, R6, 0x1, R6 ;  /* 0x00000001060d7824 */ /* 0x000fca00078e0206 */
[----:B------:R-:W-:-:S05]  /*26b0*/  IADD3 R6, PT, PT, R13, R6, R13 ;  /* 0x000000060d067210 */ /* 0x000fca0007ffe00d */
[----:B------:R-:W-:-:S04]  /*26c0*/  IMAD.HI R6, R6, 0x51eb851f, RZ ;  /* 0x51eb851f06067827 */ /* 0x000fc800078e02ff */
[----:B0-----:R-:W-:Y:S01]  /*26d0*/  IMAD.WIDE R14, R0, 0x4, R4 ;  /* 0x00000004000e7825 */ /* 0x001fe200078e0204 */
[----:B------:R-:W-:-:S04]  /*26e0*/  SHF.R.U32.HI R13, RZ, 0x1f, R6 ;  /* 0x0000001fff0d7819 */ /* 0x000fc80000011606 */
[----:B------:R-:W-:-:S05]  /*26f0*/  LEA.HI.SX32 R17, R6, R13, 0x1d ;  /* 0x0000000d06117211 */ /* 0x000fca00078feaff */
[----:B------:R0:W-:Y:S04]  /*2700*/  STG.E desc[UR4][R10.64], R17 ;  /* 0x000000110a007986 */ /* 0x0001e8000c101904 */
[----:B------:R-:W2:Y:S04]  /*2710*/  LDG.E R6, desc[UR6][R14.64] ;  /* 0x000000060e067981 */ /* 0x000ea8000c1e1900 */
[----:B------:R-:W2:Y:S04]  /*2720*/  LDG.E R13, desc[UR8][R14.64+-0x4] ;  /* 0xfffffc080e0d7981 */ /* 0x000ea8000c1e1900 */
[----:B------:R-:W2:Y:S04]  /*2730*/  LDG.E R12, desc[UR10][R14.64+-0x8] ;  /* 0xfffff80a0e0c7981 */ /* 0x000ea8000c1e1900 */
[----:B------:R-:W3:Y:S04]  /*2740*/  LDG.E R19, desc[UR12][R14.64+0x4] ;  /* 0x0000040c0e137981 */ /* 0x000ee8000c1e1900 */
[----:B------:R-:W3:Y:S01]  /*2750*/  LDG.E R16, desc[UR14][R14.64+0x8] ;  /* 0x0000080e0e107981 */ /* 0x000ee2000c1e1900 */
[----:B--2---:R-:W-:-:S02]  /*2760*/  IADD3 R6, PT, PT, R12, R13, R6 ;  /* 0x0000000d0c067210 */ /* 0x004fc40007ffe006 */
[----:B------:R-:W1:Y:S02]  /*2770*/  LDC.64 R12, c[0x0][0x390] ;  /* 0x0000e400ff0c7b82 */ /* 0x000e640000000a00 */
[----:B---3--:R-:W-:-:S05]  /*2780*/  IADD3 R6, PT, PT, R16, R6, R19 ;  /* 0x0000000610067210 */ /* 0x008fca0007ffe013 */
[----:B------:R-:W-:-:S05]  /*2790*/  IMAD.IADD R19, R6, 0x1, R6 ;  /* 0x0000000106137824 */ /* 0x000fca00078e0206 */
[----:B------:R-:W-:-:S05]  /*27a0*/  IADD3 R6, PT, PT, R19, R6, R19 ;  /* 0x0000000613067210 */ /* 0x000fca0007ffe013 */
[----:B------:R-:W-:-:S05]  /*27b0*/  IMAD.HI R6, R6, 0x51eb851f, RZ ;  /* 0x51eb851f06067827 */ /* 0x000fca00078e02ff */
[----:B0-----:R-:W-:-:S04]  /*27c0*/  SHF.R.U32.HI R11, RZ, 0x1f, R6 ;  /* 0x0000001fff0b7819 */ /* 0x001fc80000011606 */
[----:B------:R-:W-:Y:S01]  /*27d0*/  LEA.HI.SX32 R17, R6, R11, 0x1d ;  /* 0x0000000b06117211 */ /* 0x000fe200078feaff */
[----:B-1----:R-:W-:-:S04]  /*27e0*/  IMAD.WIDE R10, R0, 0x4, R12 ;  /* 0x00000004000a7825 */ /* 0x002fc800078e020c */
[----:B------:R0:W-:Y:S04]  /*27f0*/  STG.E desc[UR4][R14.64], R17 ;  /* 0x000000110e007986 */ /* 0x0001e8000c101904 */
[----:B------:R-:W2:Y:S04]  /*2800*/  LDG.E R6, desc[UR6][R10.64] ;  /* 0x000000060a067981 */ /* 0x000ea8000c1e1900 */
[----:B------:R-:W2:Y:S04]  /*2810*/  LDG.E R19, desc[UR8][R10.64+-0x4] ;  /* 0xfffffc080a137981 */ /* 0x000ea8000c1e1900 */
[----:B------:R-:W2:Y:S04]  /*2820*/  LDG.E R16, desc[UR10][R10.64+-0x8] ;  /* 0xfffff80a0a107981 */ /* 0x000ea8000c1e1900 */
[----:B------:R-:W3:Y:S04]  /*2830*/  LDG.E R21, desc[UR12][R10.64+0x4] ;  /* 0x0000040c0a157981 */ /* 0x000ee8000c1e1900 */
[----:B------:R-:W3:Y:S01]  /*2840*/  LDG.E R18, desc[UR14][R10.64+0x8] ;  /* 0x0000080e0a127981 */ /* 0x000ee2000c1e1900 */
[----:B------:R-:W-:-:S04]  /*2850*/  IADD3 R7, PT, PT, R0, 0x1, -R7 ;  /* 0x0000000100077810 */ /* 0x000fc80007ffe807 */
[----:B------:R-:W-:Y:S02]  /*2860*/  ISETP.NE.AND P0, PT, R7, RZ, PT ;  /* 0x000000ff0700720c */ /* 0x000fe40003f05270 */
[----:B--2---:R-:W-:-:S04]  /*2870*/  IADD3 R6, PT, PT, R16, R19, R6 ;  /* 0x0000001310067210 */ /* 0x004fc80007ffe006 */
[----:B---3--:R-:W-:-:S05]  /*2880*/  IADD3 R6, PT, PT, R18, R6, R21 ;  /* 0x0000000612067210 */ /* 0x008fca0007ffe015 */
[----:B------:R-:W-:-:S05]  /*2890*/  IMAD.IADD R19, R6, 0x1, R6 ;  /* 0x0000000106137824 */ /* 0x000fca00078e0206 */
[----:B------:R-:W-:-:S05]  /*28a0*/  IADD3 R6, PT, PT, R19, R6, R19 ;  /* 0x0000000613067210 */ /* 0x000fca0007ffe013 */
[----:B------:R-:W-:-:S05]  /*28b0*/  IMAD.HI R6, R6, 0x51eb851f, RZ ;  /* 0x51eb851f06067827 */ /* 0x000fca00078e02ff */
[----:B0-----:R-:W-:-:S04]  /*28c0*/  SHF.R.U32.HI R15, RZ, 0x1f, R6 ;  /* 0x0000001fff0f7819 */ /* 0x001fc80000011606 */
[----:B------:R-:W-:-:S05]  /*28d0*/  LEA.HI.SX32 R15, R6, R15, 0x1d ;  /* 0x0000000f060f7211 */ /* 0x000fca00078feaff */
[----:B------:R2:W-:Y:S01]  /*28e0*/  STG.E desc[UR4][R10.64], R15 ;  /* 0x0000000f0a007986 */ /* 0x0005e2000c101904 */
[----:B------:R-:W-:Y:S05]  /*28f0*/  @!P0 BRA `(.L_x_3) ;  /* 0x0000003c00208947 */ /* 0x000fea0003800000 */
[----:B--2---:R-:W-:Y:S02]  /*2900*/  VIADD R15, R0, 0x1 ;  /* 0x00000001000f7836 */ /* 0x004fe40000000000 */
[----:B------:R-:W-:-:S07]  /*2910*/  IMAD.MOV.U32 R0, RZ, RZ, R7 ;  /* 0x000000ffff007224 */ /* 0x000fce00078e0007 */
.L_x_30:
[C---:B------:R-:W-:Y:S01]  /*2920*/  R2UR UR4, R8.reuse ;  /* 0x00000000080472ca */ /* 0x040fe200000e0000 */
[----:B0-----:R-:W-:Y:S01]  /*2930*/  IMAD.WIDE R6, R15, 0x4, R2 ;  /* 0x000000040f067825 */ /* 0x001fe200078e0202 */
        /* <DEDUP_REMOVED lines=9> */
[----:B------:R-:W-:Y:S01]  /*29d0*/  R2UR UR13, R9 ;  /* 0x00000000090d72ca */ /* 0x000fe200000e0000 */
[----:B------:R-:W2:Y:S04]  /*29e0*/  LDG.E R11, desc[UR6][R6.64+-0x4] ;  /* 0xfffffc06060b7981 */ /* 0x000ea8000c1e1900 */
[----:B------:R-:W2:Y:S04]  /*29f0*/  LDG.E R14, desc[UR8][R6.64+-0x8] ;  /* 0xfffff808060e7981 */ /* 0x000ea8000c1e1900 */
[----:B------:R-:W3:Y:S04]  /*2a00*/  LDG.E R17, desc[UR10][R6.64+0x4] ;  /* 0x0000040a06117981 */ /* 0x000ee8000c1e1900 */
[----:B------:R-:W3:Y:S01]  /*2a10*/  LDG.E R16, desc[UR12][R6.64+0x8] ;  /* 0x0000080c06107981 */ /* 0x000ee2000c1e1900 */
[----:B------:R-:W-:-:S02]  /*2a20*/  R2UR UR14, R8 ;  /* 0x00000000080e72ca */ /* 0x000fc400000e0000 */
[----:B------:R-:W-:Y:S02]  /*2a30*/  R2UR UR15, R9 ;  /* 0x00000000090f72ca */ /* 0x000fe400000e0000 */
[----:B--2---:R-:W-:-:S04]  /*2a40*/  IADD3 R10, PT, PT, R14, R11, R10 ;  /* 0x0000000b0e0a7210 */ /* 0x004fc80007ffe00a */
[----:B---3--:R-:W-:-:S05]  /*2a50*/  IADD3 R10, PT, PT, R16, R10, R17 ;  /* 0x0000000a100a7210 */ /* 0x008fca0007ffe011 */
[----:B------:R-:W-:-:S05]  /*2a60*/  IMAD.IADD R11, R10, 0x1, R10 ;  /* 0x000000010a0b7824 */ /* 0x000fca00078e020a */
[----:B------:R-:W-:-:S05]  /*2a70*/  IADD3 R10, PT, PT, R11, R10, R11 ;  /* 0x0000000a0b0a7210 */ /* 0x000fca0007ffe00b */
        /* <DEDUP_REMOVED lines=9> */
[----:B------:R-:W3:Y:S01]  /*2b10*/  LDG.E R18, desc[UR14][R10.64+0x8] ;  /* 0x0000080e0a127981 */ /* 0x000ee2000c1e1900 */
[----:B--2---:R-:W-:-:S04]  /*2b20*/  IADD3 R14, PT, PT, R16, R19, R14 ;  /* 0x00000013100e7210 */ /* 0x004fc80007ffe00e */
[----:B---3--:R-:W-:-:S05]  /*2b30*/  IADD3 R14, PT, PT, R18, R14, R21 ;  /* 0x0000000e120e7210 */ /* 0x008fca0007ffe015 */
[----:B------:R-:W-:-:S05]  /*2b40*/  IMAD.IADD R19, R14, 0x1, R14 ;  /* 0x000000010e137824 */ /* 0x000fca00078e020e */
[----:B------:R-:W-:-:S05]  /*2b50*/  IADD3 R14, PT, PT, R19, R14, R19 ;  /* 0x0000000e130e7210 */ /* 0x000fca0007ffe013 */
[----:B------:R-:W-:-:S05]  /*2b60*/  IMAD.HI R14, R14, 0x51eb851f, RZ ;  /* 0x51eb851f0e0e7827 */ /* 0x000fca00078e02ff */
[----:B0-----:R-:W-:-:S04]  /*2b70*/  SHF.R.U32.HI R7, RZ, 0x1f, R14 ;  /* 0x0000001fff077819 */ /* 0x001fc8000001160e */
        /* <DEDUP_REMOVED lines=8> */
[----:B------:R-:W-:-:S05]  /*2c00*/  VIADD R0, R0, 0x1 ;  /* 0x0000000100007836 */ /* 0x000fca0000000000 */
[----:B------:R-:W-:Y:S01]  /*2c10*/  ISETP.NE.AND P0, PT, R0, RZ, PT ;  /* 0x000000ff0000720c */ /* 0x000fe20003f05270 */
[----:B------:R-:W-:Y:S01]  /*2c20*/  VIADD R15, R15, 0x1 ;  /* 0x000000010f0f7836 */ /* 0x000fe20000000000 */
        /* <DEDUP_REMOVED lines=8> */
[----:B------:R-:W-:Y:S05]  /*2cb0*/  @P0 BRA `(.L_x_30) ;  /* 0xfffffffc00180947 */ /* 0x000fea000383ffff */
[----:B------:R-:W-:Y:S05]  /*2cc0*/  BRA `(.L_x_3) ;  /* 0x00000038002c7947 */ /* 0x000fea0003800000 */
.L_x_4:
[----:B------:R-:W-:-:S13]  /*2cd0*/  ISETP.GT.AND P0, PT, R2, 0xc, PT ;  /* 0x0000000c0200780c */ /* 0x000fda0003f04270 */
[----:B------:R-:W-:Y:S05]  /*2ce0*/  @P0 BRA `(.L_x_31) ;  /* 0x0000001c00500947 */ /* 0x000fea0003800000 */
[----:B------:R-:W-:-:S05]  /*2cf0*/  IMAD.MOV.U32 R3, RZ, RZ, -0x9 ;  /* 0xfffffff7ff037424 */ /* 0x000fca00078e00ff */
[----:B------:R-:W-:-:S05]  /*2d00*/  VIADDMNMX.U32 R2, R2, R3, 0x3, PT ;  /* 0x0000000302027446 */ /* 0x000fca0003800003 */
[----:B------:R-:W-:-:S04]  /*2d10*/  IMAD.SHL.U32 R4, R2, 0x4, RZ ;  /* 0x0000000402047824 */ /* 0x000fc800078e00ff */
[----:B------:R-:W0:Y:S02]  /*2d20*/  LDC R2, c[0x2][R4+0x18] ;  /* 0x0080060004027b82 */ /* 0x000e240000000800 */
[----:B0-----:R-:W-:-:S04]  /*2d30*/  SHF.R.S32.HI R3, RZ, 0x1f, R2 ;  /* 0x0000001fff037819 */ /* 0x001fc80000011402 */
.L_x_56:
[----:B------:R-:W-:Y:S05]  /*2d40*/  BRX R2 -0x2d50                                                   (*"BRANCH_TARGETS .L_x_57,.L_x_3,.L_x_59"*) ;  /* 0xffffffd002ac7949 */ /* 0x000fea000383ffff */
.L_x_59:
        /* <DEDUP_REMOVED lines=15> */
[C---:B------:R-:W-:Y:S02]  /*2e40*/  R2UR UR17, R9.reuse ;  /* 0x00000000091172ca */ /* 0x040fe400000e0000 */
[C---:B------:R-:W-:Y:S01]  /*2e50*/  R2UR UR18, R8.reuse ;  /* 0x00000000081272ca */ /* 0x040fe200000e0000 */
[----:B------:R-:W2:Y:S01]  /*2e60*/  LDG.E R14, desc[UR4][R10.64] ;  /* 0x000000040a0e7981 */ /* 0x000ea2000c1e1900 */
[C---:B------:R-:W-:Y:S02]  /*2e70*/  R2UR UR19, R9.reuse ;  /* 0x00000000091372ca */ /* 0x040fe400000e0000 */
[----:B------:R-:W-:Y:S01]  /*2e80*/  R2UR UR20, R8 ;  /* 0x00000000081472ca */ /* 0x000fe200000e0000 */
[----:B------:R-:W2:Y:S01]  /*2e90*/  LDG.E R17, desc[UR6][R10.64+-0x4] ;  /* 0xfffffc060a117981 */ /* 0x000ea2000c1e1900 */
[----:B------:R-:W-:-:S03]  /*2ea0*/  R2UR UR21, R9 ;  /* 0x00000000091572ca */ /* 0x000fc600000e0000 */
[----:B------:R-:W2:Y:S04]  /*2eb0*/  LDG.E R16, desc[UR8][R10.64+-0x8] ;  /* 0xfffff8080a107981 */ /* 0x000ea8000c1e1900 */
[----:B------:R-:W3:Y:S04]  /*2ec0*/  LDG.E R19, desc[UR10][R10.64+-0xc] ;  /* 0xfffff40a0a137981 */ /* 0x000ee8000c1e1900 */
[----:B------:R-:W3:Y:S04]  /*2ed0*/  LDG.E R18, desc[UR12][R10.64+-0x10] ;  /* 0xfffff00c0a127981 */ /* 0x000ee8000c1e1900 */
[----:B------:R-:W4:Y:S04]  /*2ee0*/  LDG.E R12, desc[UR14][R10.64+0x4] ;  /* 0x0000040e0a0c7981 */ /* 0x000f28000c1e1900 */
[----:B------:R-:W4:Y:S04]  /*2ef0*/  LDG.E R13, desc[UR16][R10.64+0x8] ;  /* 0x000008100a0d7981 */ /* 0x000f28000c1e1900 */
[----:B------:R-:W5:Y:S04]  /*2f00*/  LDG.E R4, desc[UR18][R10.64+0xc] ;  /* 0x00000c120a047981 */ /* 0x000f68000c1e1900 */
[----:B------:R-:W5:Y:S04]  /*2f10*/  LDG.E R5, desc[UR20][R10.64+0x10] ;  /* 0x000010140a057981 */ /* 0x000f68000c1e1900 */
[----:B------:R-:W5:Y:S04]  /*2f20*/  LDG.E R6, desc[UR4][R10.64+0x14] ;  /* 0x000014040a067981 */ /* 0x000f68000c1e1900 */
[----:B------:R-:W5:Y:S01]  /*2f30*/  LDG.E R15, desc[UR4][R10.64+-0x14] ;  /* 0xffffec040a0f7981 */ /* 0x000f62000c1e1900 */
[----:B--2---:R-:W-:-:S04]  /*2f40*/  IADD3 R14, PT, PT, R16, R17, R14 ;  /* 0x00000011100e7210 */ /* 0x004fc80007ffe00e */
[----:B---3--:R-:W-:-:S04]  /*2f50*/  IADD3 R14, PT, PT, R18, R14, R19 ;  /* 0x0000000e120e7210 */ /* 0x008fc80007ffe013 */
[----:B----4-:R-:W-:-:S04]  /*2f60*/  IADD3 R16, PT, PT, R13, R14, R12 ;  /* 0x0000000e0d107210 */ /* 0x010fc80007ffe00c */
[----:B-----5:R-:W-:-:S05]  /*2f70*/  IADD3 R17, PT, PT, R5, R16, R4 ;  /* 0x0000001005117210 */ /* 0x020fca0007ffe004 */
[----:B------:R-:W-:-:S04]  /*2f80*/  IMAD.IADD R17, R17, 0x1, R6 ;  /* 0x0000000111117824 */ /* 0x000fc800078e0206 */
[----:B------:R-:W-:-:S05]  /*2f90*/  IMAD.IADD R16, R14, 0x1, R17 ;  /* 0x000000010e107824 */ /* 0x000fca00078e0211 */
[----:B------:R-:W-:-:S04]  /*2fa0*/  IADD3 R18, PT, PT, R13, R16, R12 ;  /* 0x000000100d127210 */ /* 0x000fc80007ffe00c */
[----:B------:R-:W-:-:S04]  /*2fb0*/  IADD3 R18, PT, PT, R5, R18, R4 ;  /* 0x0000001205127210 */ /* 0x000fc80007ffe004 */
[----:B------:R-:W-:-:S05]  /*2fc0*/  IADD3 R17, PT, PT, R17, R18, R6 ;  /* 0x0000001211117210 */ /* 0x000fca0007ffe006 */
[----:B------:R-:W-:-:S05]  /*2fd0*/  IMAD R17, R17, 0x2, R16 ;  /* 0x0000000211117824 */ /* 0x000fca00078e0210 */
[----:B------:R-:W-:-:S04]  /*2fe0*/  IADD3 R17, PT, PT, R12, R17, R15 ;  /* 0x000000110c117210 */ /* 0x000fc80007ffe00f */
        /* <DEDUP_REMOVED lines=11> */
[----:B------:R-:W-:Y:S02]  /*30a0*/  IADD3 R17, PT, PT, R5, R17, R4 ;  /* 0x0000001105117210 */ /* 0x000fe40007ffe004 */
[----:B------:R-:W0:Y:S03]  /*30b0*/  LDC.64 R4, c[0x0][0x388] ;  /* 0x0000e200ff047b82 */ /* 0x000e260000000a00 */
[----:B------:R-:W-:-:S04]  /*30c0*/  IMAD.IADD R17, R6, 0x1, R17 ;  /* 0x0000000106117824 */ /* 0x000fc800078e0211 */
[----:B------:R-:W-:-:S05]  /*30d0*/  IMAD.HI R17, R17, 0x43b3d5b, RZ ;  /* 0x043b3d5b11117827 */ /* 0x000fca00078e02ff */
[----:B------:R-:W-:-:S04]  /*30e0*/  SHF.R.S32.HI R6, RZ, 0x1, R17 ;  /* 0x00000001ff067819 */ /* 0x000fc80000011411 */
[----:B------:R-:W-:Y:S01]  /*30f0*/  LEA.HI R17, R17, R6, RZ, 0x1 ;  /* 0x0000000611117211 */ /* 0x000fe200078f08ff */
        /* <DEDUP_REMOVED lines=8> */
[----:B------:R-:W4:Y:S04]  /*3180*/  LDG.E R15, desc[UR16][R12.64+0x8] ;  /* 0x000008100c0f7981 */ /* 0x000f28000c1e1900 */
[----:B0-----:R-:W5:Y:S04]  /*3190*/  LDG.E R10, desc[UR18][R12.64+0xc] ;  /* 0x00000c120c0a7981 */ /* 0x001f68000c1e1900 */
        /* <DEDUP_REMOVED lines=44> */
[----:B------:R-:W-:Y:S01]  /*3460*/  BSSY.RECONVERGENT B1, `(.L_x_32) ;  /* 0x00000b0000017945 */ /* 0x000fe20003800200 */
        /* <DEDUP_REMOVED lines=22> */
[----:B------:R-:W-:-:S05]  /*35d0*/  IADD3 R21, PT, PT, R13, R21, R12 ;  /* 0x000000150d157210 */ /* 0x000fca0007ffe00c */
[----:B------:R-:W-:-:S04]  /*35e0*/  IMAD.IADD R21, R6, 0x1, R21 ;  /* 0x0000000106157824 */ /* 0x000fc800078e0215 */
[----:B------:R-:W-:-:S05]  /*35f0*/  IMAD.HI R21, R21, 0x43b3d5b, RZ ;  /* 0x043b3d5b15157827 */ /* 0x000fca00078e02ff */
[----:B------:R-:W-:-:S04]  /*3600*/  SHF.R.S32.HI R6, RZ, 0x1, R21 ;  /* 0x00000001ff067819 */ /* 0x000fc80000011415 */
[----:B------:R-:W-:Y:S02]  /*3610*/  LEA.HI R21, R21, R6, RZ, 0x1 ;  /* 0x0000000615157211 */ /* 0x000fe400078f08ff */
[----:B------:R-:W-:-:S04]  /*3620*/  IADD3 R6, PT, PT, R0, 0x1, -R7 ;  /* 0x0000000100067810 */ /* 0x000fc80007ffe807 */
[----:B------:R-:W-:Y:S01]  /*3630*/  ISETP.NE.AND P0, PT, R6, RZ, PT ;  /* 0x000000ff0600720c */ /* 0x000fe20003f05270 */
[----:B------:R0:W-:-:S12]  /*3640*/  STG.E desc[UR4][R14.64], R21 ;  /* 0x000000150e007986 */ /* 0x0001d8000c101904 */
[----:B0-----:R-:W-:Y:S05]  /*3650*/  @!P0 BRA `(.L_x_33) ;  /* 0x0000000800408947 */ /* 0x001fea0003800000 */
[----:B------:R-:W-:Y:S02]  /*3660*/  VIADD R7, R0, 0x1 ;  /* 0x0000000100077836 */ /* 0x000fe40000000000 */
[----:B------:R-:W-:-:S07]  /*3670*/  IMAD.MOV.U32 R0, RZ, RZ, R6 ;  /* 0x000000ffff007224 */ /* 0x000fce00078e0006 */
.L_x_34:
        /* <DEDUP_REMOVED lines=17> */
[C---:B------:R-:W-:Y:S01]  /*3790*/  R2UR UR17, R9.reuse ;  /* 0x00000000091172ca */ /* 0x040fe200000e0000 */
[----:B------:R-:W3:Y:S01]  /*37a0*/  LDG.E R23, desc[UR10][R12.64+-0xc] ;  /* 0xfffff40a0c177981 */ /* 0x000ee2000c1e1900 */
[C---:B------:R-:W-:Y:S02]  /*37b0*/  R2UR UR18, R8.reuse ;  /* 0x00000000081272ca */ /* 0x040fe400000e0000 */
[C---:B------:R-:W-:Y:S01]  /*37c0*/  R2UR UR19, R9.reuse ;  /* 0x00000000091372ca */ /* 0x040fe200000e0000 */
[----:B------:R-:W3:Y:S01]  /*37d0*/  LDG.E R22, desc[UR12][R12.64+-0x10] ;  /* 0xfffff00c0c167981 */ /* 0x000ee2000c1e1900 */
[----:B------:R-:W-:Y:S02]  /*37e0*/  R2UR UR20, R8 ;  /* 0x00000000081472ca */ /* 0x000fe400000e0000 */
[----:B------:R-:W-:Y:S01]  /*37f0*/  R2UR UR21, R9 ;  /* 0x00000000091572ca */ /* 0x000fe200000e0000 */
        /* <DEDUP_REMOVED lines=31> */
[----:B------:R-:W-:Y:S01]  /*39f0*/  SHF.R.S32.HI R6, RZ, 0x1, R21 ;  /* 0x00000001ff067819 */ /* 0x000fe20000011415 */
[----:B------:R-:W-:-:S03]  /*3a00*/  IMAD.WIDE R14, R7, 0x4, R4 ;  /* 0x00000004070e7825 */ /* 0x000fc600078e0204 */
[----:B------:R-:W-:-:S05]  /*3a10*/  LEA.HI R21, R21, R6, RZ, 0x1 ;  /* 0x0000000615157211 */ /* 0x000fca00078f08ff */
[----:B------:R0:W-:Y:S04]  /*3a20*/  STG.E desc[UR4][R12.64], R21 ;  /* 0x000000150c007986 */ /* 0x0001e8000c101904 */
[----:B------:R-:W2:Y:S04]  /*3a30*/  LDG.E R18, desc[UR6][R14.64] ;  /* 0x000000060e127981 */ /* 0x000ea8000c1e1900 */
[----:B------:R-:W2:Y:S04]  /*3a40*/  LDG.E R23, desc[UR8][R14.64+-0x4] ;  /* 0xfffffc080e177981 */ /* 0x000ea8000c1e1900 */
[----:B------:R-:W2:Y:S04]  /*3a50*/  LDG.E R20, desc[UR10][R14.64+-0x8] ;  /* 0xfffff80a0e147981 */ /* 0x000ea8000c1e1900 */
[----:B------:R-:W3:Y:S04]  /*3a60*/  LDG.E R25, desc[UR12][R14.64+-0xc] ;  /* 0xfffff40c0e197981 */ /* 0x000ee8000c1e1900 */
[----:B0-----:R-:W3:Y:S04]  /*3a70*/  LDG.E R21, desc[UR14][R14.64+-0x10] ;  /* 0xfffff00e0e157981 */ /* 0x001ee8000c1e1900 */
        /* <DEDUP_REMOVED lines=46> */
[----:B------:R-:W-:-:S05]  /*3d60*/  VIADD R0, R0, 0x1 ;  /* 0x0000000100007836 */ /* 0x000fca0000000000 */
[----:B------:R-:W-:Y:S01]  /*3d70*/  ISETP.NE.AND P0, PT, R0, RZ, PT ;  /* 0x000000ff0000720c */ /* 0x000fe20003f05270 */
[----:B------:R-:W-:Y:S01]  /*3d80*/  VIADD R7, R7, 0x1 ;  /* 0x0000000107077836 */ /* 0x000fe20000000000 */
        /* <DEDUP_REMOVED lines=26> */
[----:B------:R-:W-:-:S05]  /*3f30*/  LEA.HI R21, R21, R6, RZ, 0x1 ;  /* 0x0000000615157211 */ /* 0x000fca00078f08ff */
[----:B------:R0:W-:Y:S01]  /*3f40*/  STG.E desc[UR4][R12.64], R21 ;  /* 0x000000150c007986 */ /* 0x0001e2000c101904 */
[----:B------:R-:W-:Y:S05]  /*3f50*/  @P0 BRA `(.L_x_34) ;  /* 0xfffffff400c80947 */ /* 0x000fea000383ffff */
.L_x_33:
[----:B------:R-:W-:Y:S05]  /*3f60*/  BSYNC.RECONVERGENT B1 ;  /* 0x0000000000017941 */ /* 0x000fea0003800200 */
.L_x_32:
[----:B------:R-:W-:Y:S05]  /*3f70*/  BRA `(.L_x_3) ;  /* 0x0000002400807947 */ /* 0x000fea0003800000 */
.L_x_57:
        /* <DEDUP_REMOVED lines=28> */
[----:B------:R-:W5:Y:S01]  /*4140*/  LDG.E R16, desc[UR20][R4.64+0x10] ;  /* 0x0000101404107981 */ /* 0x000f62000c1e1900 */
[----:B--2---:R-:W-:-:S02]  /*4150*/  IADD3 R6, PT, PT, R10, R11, R6 ;  /* 0x0000000b0a067210 */ /* 0x004fc40007ffe006 */
[----:B------:R-:W0:Y:S02]  /*4160*/  LDC.64 R10, c[0x0][0x388] ;  /* 0x0000e200ff0a7b82 */ /* 0x000e240000000a00 */
[----:B---3--:R-:W-:-:S04]  /*4170*/  IADD3 R6, PT, PT, R12, R6, R13 ;  /* 0x000000060c067210 */ /* 0x008fc80007ffe00d */
[----:B----4-:R-:W-:-:S04]  /*4180*/  IADD3 R6, PT, PT, R14, R6, R15 ;  /* 0x000000060e067210 */ /* 0x010fc80007ffe00f */
[----:B-----5:R-:W-:-:S04]  /*4190*/  IADD3 R6, PT, PT, R16, R6, R17 ;  /* 0x0000000610067210 */ /* 0x020fc80007ffe011 */
        /* <DEDUP_REMOVED lines=12> */
[----:B0-----:R-:W4:Y:S04]  /*4260*/  LDG.E R5, desc[UR4][R12.64+0x4] ;  /* 0x000004040c057981 */ /* 0x001f28000c1e1900 */
[----:B------:R-:W4:Y:S04]  /*4270*/  LDG.E R4, desc[UR16][R12.64+0x8] ;  /* 0x000008100c047981 */ /* 0x000f28000c1e1900 */
[----:B------:R-:W5:Y:S04]  /*4280*/  LDG.E R15, desc[UR18][R12.64+0xc] ;  /* 0x00000c120c0f7981 */ /* 0x000f68000c1e1900 */
[----:B------:R-:W5:Y:S01]  /*4290*/  LDG.E R18, desc[UR20][R12.64+0x10] ;  /* 0x000010140c127981 */ /* 0x000f62000c1e1900 */
[----:B--2---:R-:W-:-:S04]  /*42a0*/  IADD3 R6, PT, PT, R14, R17, R6 ;  /* 0x000000110e067210 */ /* 0x004fc80007ffe006 */
[----:B---3--:R-:W-:-:S04]  /*42b0*/  IADD3 R6, PT, PT, R16, R6, R19 ;  /* 0x0000000610067210 */ /* 0x008fc80007ffe013 */
[----:B----4-:R-:W-:-:S04]  /*42c0*/  IADD3 R4, PT, PT, R4, R6, R5 ;  /* 0x0000000604047210 */ /* 0x010fc80007ffe005 */
[----:B-----5:R-:W-:-:S04]  /*42d0*/  IADD3 R4, PT, PT, R18, R4, R15 ;  /* 0x0000000412047210 */ /* 0x020fc80007ffe00f */
[----:B------:R-:W-:Y:S02]  /*42e0*/  IADD3 R6, PT, PT, R4, R4, R4 ;  /* 0x0000000404067210 */ /* 0x000fe40007ffe004 */
[----:B------:R-:W0:Y:S03]  /*42f0*/  LDC.64 R4, c[0x0][0x390] ;  /* 0x0000e400ff047b82 */ /* 0x000e260000000a00 */
        /* <DEDUP_REMOVED lines=15> */
[----:B------:R-:W-:-:S04]  /*43f0*/  IADD3 R7, PT, PT, R0, 0x1, -R7 ;  /* 0x0000000100077810 */ /* 0x000fc80007ffe807 */
[----:B------:R-:W-:Y:S01]  /*4400*/  ISETP.NE.AND P0, PT, R7, RZ, PT ;  /* 0x000000ff0700720c */ /* 0x000fe20003f05270 */
[----:B------:R-:W-:Y:S01]  /*4410*/  BSSY.RECONVERGENT B1, `(.L_x_35) ;  /* 0x0000060000017945 */ /* 0x000fe20003800200 */
[----:B--2---:R-:W-:-:S04]  /*4420*/  IADD3 R6, PT, PT, R16, R19, R6 ;  /* 0x0000001310067210 */ /* 0x004fc80007ffe006 */
[----:B---3--:R-:W-:-:S04]  /*4430*/  IADD3 R6, PT, PT, R18, R6, R21 ;  /* 0x0000000612067210 */ /* 0x008fc80007ffe015 */
[----:B----4-:R-:W-:-:S04]  /*4440*/  IADD3 R6, PT, PT, R12, R6, R13 ;  /* 0x000000060c067210 */ /* 0x010fc80007ffe00d */
[----:B-----5:R-:W-:-:S04]  /*4450*/  IADD3 R6, PT, PT, R20, R6, R17 ;  /* 0x0000000614067210 */ /* 0x020fc80007ffe011 */
[----:B------:R-:W-:-:S05]  /*4460*/  IADD3 R6, PT, PT, R6, R6, R6 ;  /* 0x0000000606067210 */ /* 0x000fca0007ffe006 */
        /* <DEDUP_REMOVED lines=8> */
.L_x_37:
        /* <DEDUP_REMOVED lines=27> */
[----:B------:R-:W5:Y:S01]  /*46a0*/  LDG.E R20, desc[UR20][R6.64+0x10] ;  /* 0x0000101406147981 */ /* 0x000f62000c1e1900 */
        /* <DEDUP_REMOVED lines=53> */
[----:B------:R-:W-:Y:S05]  /*4a00*/  @P0 BRA `(.L_x_37) ;  /* 0xfffffff800b80947 */ /* 0x000fea000383ffff */
.L_x_36:
[----:B------:R-:W-:Y:S05]  /*4a10*/  BSYNC.RECONVERGENT B1 ;  /* 0x0000000000017941 */ /* 0x000fea0003800200 */
.L_x_35:
[----:B------:R-:W-:Y:S05]  /*4a20*/  BRA `(.L_x_3) ;  /* 0x0000001800d47947 */ /* 0x000fea0003800000 */
.L_x_31:
[----:B------:R-:W-:-:S13]  /*4a30*/  ISETP.NE.AND P0, PT, R2, 0xd, PT ;  /* 0x0000000d0200780c */ /* 0x000fda0003f05270 */
[----:B------:R-:W-:Y:S05]  /*4a40*/  @!P0 BRA `(.L_x_38) ;  /* 0x0000000c00d08947 */ /* 0x000fea0003800000 */
[----:B------:R-:W-:Y:S01]  /*4a50*/  ISETP.NE.AND P0, PT, R2, 0xf, PT ;  /* 0x0000000f0200780c */ /* 0x000fe20003f05270 */
[----:B------:R-:W-:-:S12]  /*4a60*/  BSSY.RECONVERGENT B1, `(.L_x_39) ;  /* 0x00000f1000017945 */ /* 0x000fd80003800200 */
[----:B------:R-:W-:Y:S05]  /*4a70*/  @P0 BRA `(.L_x_40) ;  /* 0x0000000c00bc0947 */ /* 0x000fea0003800000 */
[----:B------:R-:W-:-:S07]  /*4a80*/  IMAD.IADD R7, R0, 0x1, -R7 ;  /* 0x0000000100077824 */ /* 0x000fce00078e0a07 */
.L_x_41:
[----:B0-----:R-:W0:Y:S01]  /*4a90*/  LDC.64 R2, c[0x0][0x380] ;  /* 0x0000e000ff027b82 */ /* 0x001e220000000a00 */
        /* <DEDUP_REMOVED lines=29> */
[----:B------:R-:W5:Y:S04]  /*4c70*/  LDG.E R4, desc[UR6][R2.64+0x18] ;  /* 0x0000180602047981 */ /* 0x000f68000c1e1900 */
[----:B------:R-:W5:Y:S04]  /*4c80*/  LDG.E R5, desc[UR8][R2.64+0x1c] ;  /* 0x00001c0802057981 */ /* 0x000f68000c1e1900 */
[----:B------:R-:W5:Y:S04]  /*4c90*/  LDG.E R12, desc[UR4][R2.64+-0x14] ;  /* 0xffffec04020c7981 */ /* 0x000f68000c1e1900 */
[----:B------:R-:W5:Y:S04]  /*4ca0*/  LDG.E R17, desc[UR6][R2.64+-0x18] ;  /* 0xffffe80602117981 */ /* 0x000f68000c1e1900 */
[----:B------:R-:W5:Y:S01]  /*4cb0*/  LDG.E R14, desc[UR8][R2.64+-0x1c] ;  /* 0xffffe408020e7981 */ /* 0x000f62000c1e1900 */
[----:B--2---:R-:W-:-:S04]  /*4cc0*/  IADD3 R16, PT, PT, R18, R19, R16 ;  /* 0x0000001312107210 */ /* 0x004fc80007ffe010 */
[----:B---3--:R-:W-:-:S04]  /*4cd0*/  IADD3 R16, PT, PT, R20, R16, R21 ;  /* 0x0000001014107210 */ /* 0x008fc80007ffe015 */
[----:B----4-:R-:W-:-:S04]  /*4ce0*/  IADD3 R18, PT, PT, R10, R16, R15 ;  /* 0x000000100a127210 */ /* 0x010fc80007ffe00f */
[----:B-----5:R-:W-:-:S04]  /*4cf0*/  IADD3 R18, PT, PT, R6, R18, R13 ;  /* 0x0000001206127210 */ /* 0x020fc80007ffe00d */
[----:B------:R-:W-:-:S05]  /*4d00*/  IADD3 R18, PT, PT, R4, R18, R11 ;  /* 0x0000001204127210 */ /* 0x000fca0007ffe00b */
[----:B------:R-:W-:-:S04]  /*4d10*/  IMAD.IADD R18, R18, 0x1, R5 ;  /* 0x0000000112127824 */ /* 0x000fc800078e0205 */
[----:B------:R-:W-:-:S05]  /*4d20*/  IMAD.IADD R19, R16, 0x1, R18 ;  /* 0x0000000110137824 */ /* 0x000fca00078e0212 */
[----:B------:R-:W-:-:S04]  /*4d30*/  IADD3 R20, PT, PT, R10, R19, R15 ;  /* 0x000000130a147210 */ /* 0x000fc80007ffe00f */
        /* <DEDUP_REMOVED lines=41> */
[----:B------:R-:W0:Y:S02]  /*4fd0*/  LDC.64 R10, c[0x0][0x390] ;  /* 0x0000e400ff0a7b82 */ /* 0x000e240000000a00 */
[----:B------:R-:W-:Y:S01]  /*4fe0*/  IADD3 R5, PT, PT, R5, R19, R4 ;  /* 0x0000001305057210 */ /* 0x000fe20007ffe004 */
[----:B------:R-:W-:-:S04]  /*4ff0*/  IMAD.MOV.U32 R4, RZ, RZ, RZ ;  /* 0x000000ffff047224 */ /* 0x000fc800078e00ff */
[----:B------:R-:W-:-:S05]  /*5000*/  IMAD.HI R4, R5, -0x6e5d4c3b, R4 ;  /* 0x91a2b3c505047827 */ /* 0x000fca00078e0204 */
        /* <DEDUP_REMOVED lines=82> */
[----:B0-----:R-:W4:Y:S04]  /*5530*/  LDG.E R13, desc[UR16][R2.64+0x8] ;  /* 0x00000810020d7981 */ /* 0x001f28000c1e1900 */
        /* <DEDUP_REMOVED lines=60> */
[----:B------:R-:W-:Y:S01]  /*5900*/  IADD3 R5, PT, PT, R4, R19, R5 ;  /* 0x0000001304057210 */ /* 0x000fe20007ffe005 */
[----:B------:R-:W-:-:S04]  /*5910*/  IMAD.MOV.U32 R4, RZ, RZ, RZ ;  /* 0x000000ffff047224 */ /* 0x000fc800078e00ff */
[----:B------:R-:W-:-:S05]  /*5920*/  IMAD.HI R4, R5, -0x6e5d4c3b, R4 ;  /* 0x91a2b3c505047827 */ /* 0x000fca00078e0204 */
[----:B------:R-:W-:-:S04]  /*5930*/  SHF.R.U32.HI R5, RZ, 0x1f, R4 ;  /* 0x0000001fff057819 */ /* 0x000fc80000011604 */
[----:B------:R-:W-:-:S05]  /*5940*/  LEA.HI.SX32 R5, R4, R5, 0x19 ;  /* 0x0000000504057211 */ /* 0x000fca00078fcaff */
[----:B------:R0:W-:Y:S01]  /*5950*/  STG.E desc[UR4][R2.64], R5 ;  /* 0x0000000502007986 */ /* 0x0001e2000c101904 */
[----:B------:R-:W-:Y:S05]  /*5960*/  @P0 BRA `(.L_x_41) ;  /* 0xfffffff000480947 */ /* 0x000fea000383ffff */
.L_x_40:
[----:B------:R-:W-:Y:S05]  /*5970*/  BSYNC.RECONVERGENT B1 ;  /* 0x0000000000017941 */ /* 0x000fea0003800200 */
.L_x_39:
[----:B------:R-:W-:Y:S05]  /*5980*/  BRA `(.L_x_3) ;  /* 0x0000000800fc7947 */ /* 0x000fea0003800000 */
.L_x_38:
[----:B------:R-:W-:-:S07]  /*5990*/  IMAD.IADD R7, R0, 0x1, -R7 ;  /* 0x0000000100077824 */ /* 0x000fce00078e0a07 */
.L_x_42:
[----:B-1----:R-:W0:Y:S01]  /*59a0*/  LDC.64 R2, c[0x0][0x380] ;  /* 0x0000e000ff027b82 */ /* 0x002e220000000a00 */
        /* <DEDUP_REMOVED lines=37> */
[----:B------:R-:W-:-:S05]  /*5c00*/  IMAD.IADD R17, R15, 0x1, R16 ;  /* 0x000000010f117824 */ /* 0x000fca00078e0210 */
[----:B------:R-:W-:-:S04]  /*5c10*/  IADD3 R18, PT, PT, R10, R17, R13 ;  /* 0x000000110a127210 */ /* 0x000fc80007ffe00d */
[----:B------:R-:W-:-:S04]  /*5c20*/  IADD3 R18, PT, PT, R6, R18, R11 ;  /* 0x0000001206127210 */ /* 0x000fc80007ffe00b */
[----:B------:R-:W-:-:S05]  /*5c30*/  IADD3 R19, PT, PT, R4, R18, R5 ;  /* 0x0000001204137210 */ /* 0x000fca0007ffe005 */
[----:B------:R-:W-:-:S04]  /*5c40*/  IMAD.IADD R16, R16, 0x1, R19 ;  /* 0x0000000110107824 */ /* 0x000fc800078e0213 */
        /* <DEDUP_REMOVED lines=26> */
[----:B------:R-:W-:-:S05]  /*5df0*/  IADD3 R17, PT, PT, R5, R17, R6 ;  /* 0x0000001105117210 */ /* 0x000fca0007ffe006 */
[----:B------:R-:W-:-:S04]  /*5e00*/  IMAD.IADD R17, R4, 0x1, R17 ;  /* 0x0000000104117824 */ /* 0x000fc800078e0211 */
        /* <DEDUP_REMOVED lines=115> */
[----:B------:R-:W-:-:S04]  /*6540*/  SHF.R.U32.HI R4, RZ, 0x1f, R17 ;  /* 0x0000001fff047819 */ /* 0x000fc80000011611 */
[----:B------:R-:W-:-:S05]  /*6550*/  LEA.HI.SX32 R17, R17, R4, 0x1a ;  /* 0x0000000411117211 */ /* 0x000fca00078fd2ff */
[----:B------:R1:W-:Y:S01]  /*6560*/  STG.E desc[UR4][R2.64], R17 ;  /* 0x0000001102007986 */ /* 0x0003e2000c101904 */
[----:B------:R-:W-:Y:S05]  /*6570*/  @P0 BRA `(.L_x_42) ;  /* 0xfffffff400080947 */ /* 0x000fea000383ffff */
.L_x_3:
[----:B------:R-:W-:Y:S05]  /*6580*/  BSYNC.RECONVERGENT B0 ;  /* 0x0000000000007941 */ /* 0x000fea0003800200 */
.L_x_2:
[----:B------:R-:W-:Y:S06]  /*6590*/  BAR.SYNC.DEFER_BLOCKING 0x0 ;  /* 0x0000000000007b1d */ /* 0x000fec0000010000 */
[----:B------:R-:W-:Y:S05]  /*65a0*/  EXIT ;  /* 0x000000000000794d */ /* 0x000fea0003800000 */
        .weak           $__internal_0_$__cuda_sm20_div_rn_f64_full
        .type           $__internal_0_$__cuda_sm20_div_rn_f64_full,@function
        .size           $__internal_0_$__cuda_sm20_div_rn_f64_full,(.L_x_61 - $__internal_0_$__cuda_sm20_div_rn_f64_full)
$__internal_0_$__cuda_sm20_div_rn_f64_full:
[C---:B------:R-:W-:Y:S01]  /*65b0*/  FSETP.GEU.AND P0, PT, |R3|.reuse, 1.469367938527859385e-39, PT ;  /* 0x001000000300780b */ /* 0x040fe20003f0e200 */
[----:B------:R-:W-:Y:S01]  /*65c0*/  IMAD.MOV.U32 R32, RZ, RZ, 0x1 ;  /* 0x00000001ff207424 */ /* 0x000fe200078e00ff */
[----:B------:R-:W-:Y:S01]  /*65d0*/  LOP3.LUT R22, R3, 0x800fffff, RZ, 0xc0, !PT ;  /* 0x800fffff03167812 */ /* 0x000fe200078ec0ff */
[----:B------:R-:W-:Y:S01]  /*65e0*/  IMAD.MOV.U32 R26, RZ, RZ, 0x40220000 ;  /* 0x40220000ff1a7424 */ /* 0x000fe200078e00ff */
[C---:B------:R-:W-:Y:S01]  /*65f0*/  FSETP.GEU.AND P2, PT, |R25|.reuse, 1.469367938527859385e-39, PT ;  /* 0x001000001900780b */ /* 0x040fe20003f4e200 */
[----:B------:R-:W-:Y:S01]  /*6600*/  IMAD.MOV.U32 R27, RZ, RZ, 0x1ca00000 ;  /* 0x1ca00000ff1b7424 */ /* 0x000fe200078e00ff */
[----:B------:R-:W-:Y:S01]  /*6610*/  LOP3.LUT R23, R22, 0x3ff00000, RZ, 0xfc, !PT ;  /* 0x3ff0000016177812 */ /* 0x000fe200078efcff */
[----:B------:R-:W-:Y:S01]  /*6620*/  IMAD.MOV.U32 R22, RZ, RZ, R2 ;  /* 0x000000ffff167224 */ /* 0x000fe200078e0002 */
[----:B------:R-:W-:Y:S01]  /*6630*/  LOP3.LUT R5, R25, 0x7ff00000, RZ, 0xc0, !PT ;  /* 0x7ff0000019057812 */ /* 0x000fe200078ec0ff */
[----:B------:R-:W-:Y:S01]  /*6640*/  BSSY.RECONVERGENT B1, `(.L_x_43) ;  /* 0x0000051000017945 */ /* 0x000fe20003800200 */
[----:B------:R-:W-:-:S02]  /*6650*/  LOP3.LUT R6, R3, 0x7ff00000, RZ, 0xc0, !PT ;  /* 0x7ff0000003067812 */ /* 0x000fc400078ec0ff */
[----:B------:R-:W-:Y:S01]  /*6660*/  LOP3.LUT R31, R25, 0x7ff00000, RZ, 0xc0, !PT ;  /* 0x7ff00000191f7812 */ /* 0x000fe200078ec0ff */
[----:B------:R-:W-:-:S03]  /*6670*/  @!P0 DMUL R22, R2, 8.98846567431157953865e+307 ;  /* 0x7fe0000002168828 */ /* 0x000fc60000000000 */
[----:B------:R-:W-:Y:S02]  /*6680*/  ISETP.GE.U32.AND P1, PT, R31, R6, PT ;  /* 0x000000061f00720c */ /* 0x000fe40003f26070 */
[----:B------:R-:W-:Y:S01]  /*6690*/  @!P2 LOP3.LUT R26, R26, 0x7ff00000, RZ, 0xc0, !PT ;  /* 0x7ff000001a1aa812 */ /* 0x000fe200078ec0ff */
[----:B------:R-:W0:Y:S03]  /*66a0*/  MUFU.RCP64H R33, R23 ;  /* 0x0000001700217308 */ /* 0x000e260000001800 */
[----:B------:R-:W-:Y:S02]  /*66b0*/  @!P2 ISETP.GE.U32.AND P3, PT, R5, R26, PT ;  /* 0x0000001a0500a20c */ /* 0x000fe40003f66070 */
[----:B------:R-:W-:Y:S02]  /*66c0*/  @!P0 LOP3.LUT R6, R23, 0x7ff00000, RZ, 0xc0, !PT ;  /* 0x7ff0000017068812 */ /* 0x000fe400078ec0ff */
[----:B------:R-:W-:-:S02]  /*66d0*/  @!P2 SEL R31, R27, 0x63400000, !P3 ;  /* 0x634000001b1fa807 */ /* 0x000fc40005800000 */
[----:B------:R-:W-:Y:S02]  /*66e0*/  SEL R27, R27, 0x63400000, !P1 ;  /* 0x634000001b1b7807 */ /* 0x000fe40004800000 */
[--C-:B------:R-:W-:Y:S02]  /*66f0*/  @!P2 LOP3.LUT R26, R31, 0x80000000, R25.reuse, 0xf8, !PT ;  /* 0x800000001f1aa812 */ /* 0x100fe400078ef819 */
[----:B------:R-:W-:Y:S01]  /*6700*/  LOP3.LUT R27, R27, 0x800fffff, R25, 0xf8, !PT ;  /* 0x800fffff1b1b7812 */ /* 0x000fe200078ef819 */
[----:B0-----:R-:W-:-:S08]  /*6710*/  DFMA R28, R32, -R22, 1 ;  /* 0x3ff00000201c742b */ /* 0x001fd00000000816 */
[----:B------:R-:W-:-:S08]  /*6720*/  DFMA R28, R28, R28, R28 ;  /* 0x0000001c1c1c722b */ /* 0x000fd0000000001c */
[----:B------:R-:W-:Y:S01]  /*6730*/  DFMA R28, R32, R28, R32 ;  /* 0x0000001c201c722b */ /* 0x000fe20000000020 */
[----:B------:R-:W-:Y:S01]  /*6740*/  @!P2 LOP3.LUT R33, R26, 0x100000, RZ, 0xfc, !PT ;  /* 0x001000001a21a812 */ /* 0x000fe200078efcff */
[----:B------:R-:W-:Y:S02]  /*6750*/  IMAD.MOV.U32 R26, RZ, RZ, R24 ;  /* 0x000000ffff1a7224 */ /* 0x000fe400078e0018 */
[----:B------:R-:W-:-:S04]  /*6760*/  @!P2 IMAD.MOV.U32 R32, RZ, RZ, RZ ;  /* 0x000000ffff20a224 */ /* 0x000fc800078e00ff */
[----:B------:R-:W-:Y:S02]  /*6770*/  DFMA R30, R28, -R22, 1 ;  /* 0x3ff000001c1e742b */ /* 0x000fe40000000816 */
[----:B------:R-:W-:-:S06]  /*6780*/  @!P2 DFMA R26, R26, 2, -R32 ;  /* 0x400000001a1aa82b */ /* 0x000fcc0000000820 */
[----:B------:R-:W-:-:S04]  /*6790*/  DFMA R28, R28, R30, R28 ;  /* 0x0000001e1c1c722b */ /* 0x000fc8000000001c */
[----:B------:R-:W-:-:S04]  /*67a0*/  @!P2 LOP3.LUT R5, R27, 0x7ff00000, RZ, 0xc0, !PT ;  /* 0x7ff000001b05a812 */ /* 0x000fc800078ec0ff */
[----:B------:R-:W-:Y:S01]  /*67b0*/  DMUL R30, R28, R26 ;  /* 0x0000001a1c1e7228 */ /* 0x000fe20000000000 */
[----:B------:R-:W-:-:S05]  /*67c0*/  VIADD R32, R5, 0xffffffff ;  /* 0xffffffff05207836 */ /* 0x000fca0000000000 */
[----:B------:R-:W-:Y:S01]  /*67d0*/  ISETP.GT.U32.AND P0, PT, R32, 0x7feffffe, PT ;  /* 0x7feffffe2000780c */ /* 0x000fe20003f04070 */
[----:B------:R-:W-:Y:S01]  /*67e0*/  VIADD R32, R6, 0xffffffff ;  /* 0xffffffff06207836 */ /* 0x000fe20000000000 */
[----:B------:R-:W-:-:S04]  /*67f0*/  DFMA R34, R30, -R22, R26 ;  /* 0x800000161e22722b */ /* 0x000fc8000000001a */
[----:B------:R-:W-:-:S04]  /*6800*/  ISETP.GT.U32.OR P0, PT, R32, 0x7feffffe, P0 ;  /* 0x7feffffe2000780c */ /* 0x000fc80000704470 */
[----:B------:R-:W-:-:S09]  /*6810*/  DFMA R28, R28, R34, R30 ;  /* 0x000000221c1c722b */ /* 0x000fd2000000001e */
[----:B------:R-:W-:Y:S05]  /*6820*/  @P0 BRA `(.L_x_44) ;  /* 0x0000000000740947 */ /* 0x000fea0003800000 */
[----:B------:R-:W-:Y:S01]  /*6830*/  LOP3.LUT R24, R25, 0x7ff00000, RZ, 0xc0, !PT ;  /* 0x7ff0000019187812 */ /* 0x000fe200078ec0ff */
[----:B------:R-:W-:Y:S01]  /*6840*/  IMAD.MOV.U32 R6, RZ, RZ, 0x1ca00000 ;  /* 0x1ca00000ff067424 */ /* 0x000fe200078e00ff */
[----:B------:R-:W-:-:S04]  /*6850*/  LOP3.LUT R5, R3, 0x7ff00000, RZ, 0xc0, !PT ;  /* 0x7ff0000003057812 */ /* 0x000fc800078ec0ff */
[CC--:B------:R-:W-:Y:S02]  /*6860*/  VIADDMNMX R25, R24.reuse, -R5.reuse, 0xb9600000, !PT ;  /* 0xb960000018197446 */ /* 0x0c0fe40007800905 */
[----:B------:R-:W-:Y:S01]  /*6870*/  ISETP.GE.U32.AND P0, PT, R24, R5, PT ;  /* 0x000000051800720c */ /* 0x000fe20003f06070 */
[----:B------:R-:W-:Y:S01]  /*6880*/  IMAD.MOV.U32 R24, RZ, RZ, RZ ;  /* 0x000000ffff187224 */ /* 0x000fe200078e00ff */
[----:B------:R-:W-:Y:S02]  /*6890*/  VIMNMX R5, PT, PT, R25, 0x46a00000, PT ;  /* 0x46a0000019057848 */ /* 0x000fe40003fe0100 */
[----:B------:R-:W-:-:S05]  /*68a0*/  SEL R6, R6, 0x63400000, !P0 ;  /* 0x6340000006067807 */ /* 0x000fca0004000000 */
[----:B------:R-:W-:-:S04]  /*68b0*/  IMAD.IADD R5, R5, 0x1, -R6 ;  /* 0x0000000105057824 */ /* 0x000fc800078e0a06 */
[----:B------:R-:W-:-:S06]  /*68c0*/  VIADD R25, R5, 0x7fe00000 ;  /* 0x7fe0000005197836 */ /* 0x000fcc0000000000 */
[----:B------:R-:W-:-:S10]  /*68d0*/  DMUL R30, R28, R24 ;  /* 0x000000181c1e7228 */ /* 0x000fd40000000000 */
[----:B------:R-:W-:-:S13]  /*68e0*/  FSETP.GTU.AND P0, PT, |R31|, 1.469367938527859385e-39, PT ;  /* 0x001000001f00780b */ /* 0x000fda0003f0c200 */
[----:B------:R-:W-:Y:S05]  /*68f0*/  @P0 BRA `(.L_x_45) ;  /* 0x0000000000940947 */ /* 0x000fea0003800000 */
[----:B------:R-:W-:-:S06]  /*6900*/  DFMA R26, R28, -R22, R26 ;  /* 0x800000161c1a722b */ /* 0x000fcc000000001a */
[----:B------:R-:W-:-:S04]  /*6910*/  IMAD.MOV.U32 R26, RZ, RZ, RZ ;  /* 0x000000ffff1a7224 */ /* 0x000fc800078e00ff */
[C---:B------:R-:W-:Y:S02]  /*6920*/  FSETP.NEU.AND P0, PT, R27.reuse, RZ, PT ;  /* 0x000000ff1b00720b */ /* 0x040fe40003f0d000 */
[----:B------:R-:W-:-:S04]  /*6930*/  LOP3.LUT R23, R27, 0x80000000, R3, 0x48, !PT ;  /* 0x800000001b177812 */ /* 0x000fc800078e4803 */
[----:B------:R-:W-:-:S07]  /*6940*/  LOP3.LUT R27, R23, R25, RZ, 0xfc, !PT ;  /* 0x00000019171b7212 */ /* 0x000fce00078efcff */
[----:B------:R-:W-:Y:S05]  /*6950*/  @!P0 BRA `(.L_x_45) ;  /* 0x00000000007c8947 */ /* 0x000fea0003800000 */
[----:B------:R-:W-:Y:S01]  /*6960*/  IMAD.MOV R25, RZ, RZ, -R5 ;  /* 0x000000ffff197224 */ /* 0x000fe200078e0a05 */
[----:B------:R-:W-:Y:S01]  /*6970*/  DMUL.RP R26, R28, R26 ;  /* 0x0000001a1c1a7228 */ /* 0x000fe20000008000 */
[----:B------:R-:W-:Y:S01]  /*6980*/  IMAD.MOV.U32 R24, RZ, RZ, RZ ;  /* 0x000000ffff187224 */ /* 0x000fe200078e00ff */
[----:B------:R-:W-:-:S05]  /*6990*/  IADD3 R5, PT, PT, -R5, -0x43300000, RZ ;  /* 0xbcd0000005057810 */ /* 0x000fca0007ffe1ff */
[----:B------:R-:W-:-:S03]  /*69a0*/  DFMA R24, R30, -R24, R28 ;  /* 0x800000181e18722b */ /* 0x000fc6000000001c */
[----:B------:R-:W-:-:S07]  /*69b0*/  LOP3.LUT R23, R27, R23, RZ, 0x3c, !PT ;  /* 0x000000171b177212 */ /* 0x000fce00078e3cff */
[----:B------:R-:W-:-:S04]  /*69c0*/  FSETP.NEU.AND P0, PT, |R25|, R5, PT ;  /* 0x000000051900720b */ /* 0x000fc80003f0d200 */
[----:B------:R-:W-:Y:S02]  /*69d0*/  FSEL R30, R26, R30, !P0 ;  /* 0x0000001e1a1e7208 */ /* 0x000fe40004000000 */
[----:B------:R-:W-:Y:S01]  /*69e0*/  FSEL R31, R23, R31, !P0 ;  /* 0x0000001f171f7208 */ /* 0x000fe20004000000 */
[----:B------:R-:W-:Y:S06]  /*69f0*/  BRA `(.L_x_45) ;  /* 0x0000000000547947 */ /* 0x000fec0003800000 */
.L_x_44:
[----:B------:R-:W-:-:S14]  /*6a00*/  DSETP.NAN.AND P0, PT, R24, R24, PT ;  /* 0x000000181800722a */ /* 0x000fdc0003f08000 */
[----:B------:R-:W-:Y:S05]  /*6a10*/  @P0 BRA `(.L_x_46) ;  /* 0x0000000000440947 */ /* 0x000fea0003800000 */
[----:B------:R-:W-:-:S14]  /*6a20*/  DSETP.NAN.AND P0, PT, R2, R2, PT ;  /* 0x000000020200722a */ /* 0x000fdc0003f08000 */
[----:B------:R-:W-:Y:S05]  /*6a30*/  @P0 BRA `(.L_x_47) ;  /* 0x0000000000300947 */ /* 0x000fea0003800000 */
[----:B------:R-:W-:Y:S01]  /*6a40*/  ISETP.NE.AND P0, PT, R5, R6, PT ;  /* 0x000000060500720c */ /* 0x000fe20003f05270 */
[----:B------:R-:W-:Y:S02]  /*6a50*/  IMAD.MOV.U32 R30, RZ, RZ, 0x0 ;  /* 0x00000000ff1e7424 */ /* 0x000fe400078e00ff */
[----:B------:R-:W-:-:S10]  /*6a60*/  IMAD.MOV.U32 R31, RZ, RZ, -0x80000 ;  /* 0xfff80000ff1f7424 */ /* 0x000fd400078e00ff */
[----:B------:R-:W-:Y:S05]  /*6a70*/  @!P0 BRA `(.L_x_45) ;  /* 0x0000000000348947 */ /* 0x000fea0003800000 */
[----:B------:R-:W-:Y:S02]  /*6a80*/  ISETP.NE.AND P0, PT, R5, 0x7ff00000, PT ;  /* 0x7ff000000500780c */ /* 0x000fe40003f05270 */
[----:B------:R-:W-:Y:S02]  /*6a90*/  LOP3.LUT R31, R25, 0x80000000, R3, 0x48, !PT ;  /* 0x80000000191f7812 */ /* 0x000fe400078e4803 */
[----:B------:R-:W-:-:S13]  /*6aa0*/  ISETP.EQ.OR P0, PT, R6, RZ, !P0 ;  /* 0x000000ff0600720c */ /* 0x000fda0004702670 */
[----:B------:R-:W-:Y:S01]  /*6ab0*/  @P0 LOP3.LUT R5, R31, 0x7ff00000, RZ, 0xfc, !PT ;  /* 0x7ff000001f050812 */ /* 0x000fe200078efcff */
[----:B------:R-:W-:Y:S02]  /*6ac0*/  @!P0 IMAD.MOV.U32 R30, RZ, RZ, RZ ;  /* 0x000000ffff1e8224 */ /* 0x000fe400078e00ff */
[----:B------:R-:W-:Y:S02]  /*6ad0*/  @P0 IMAD.MOV.U32 R30, RZ, RZ, RZ ;  /* 0x000000ffff1e0224 */ /* 0x000fe400078e00ff */
[----:B------:R-:W-:Y:S01]  /*6ae0*/  @P0 IMAD.MOV.U32 R31, RZ, RZ, R5 ;  /* 0x000000ffff1f0224 */ /* 0x000fe200078e0005 */
[----:B------:R-:W-:Y:S06]  /*6af0*/  BRA `(.L_x_45) ;  /* 0x0000000000147947 */ /* 0x000fec0003800000 */
.L_x_47:
[----:B------:R-:W-:Y:S01]  /*6b00*/  LOP3.LUT R31, R3, 0x80000, RZ, 0xfc, !PT ;  /* 0x00080000031f7812 */ /* 0x000fe200078efcff */
[----:B------:R-:W-:Y:S01]  /*6b10*/  IMAD.MOV.U32 R30, RZ, RZ, R2 ;  /* 0x000000ffff1e7224 */ /* 0x000fe200078e0002 */
[----:B------:R-:W-:Y:S06]  /*6b20*/  BRA `(.L_x_45) ;  /* 0x0000000000087947 */ /* 0x000fec0003800000 */
.L_x_46:
[----:B------:R-:W-:Y:S01]  /*6b30*/  LOP3.LUT R31, R25, 0x80000, RZ, 0xfc, !PT ;  /* 0x00080000191f7812 */ /* 0x000fe200078efcff */
[----:B------:R-:W-:-:S07]  /*6b40*/  IMAD.MOV.U32 R30, RZ, RZ, R24 ;  /* 0x000000ffff1e7224 */ /* 0x000fce00078e0018 */
.L_x_45:
[----:B------:R-:W-:Y:S05]  /*6b50*/  BSYNC.RECONVERGENT B1 ;  /* 0x0000000000017941 */ /* 0x000fea0003800200 */
.L_x_43:
[----:B------:R-:W-:-:S04]  /*6b60*/  IMAD.MOV.U32 R5, RZ, RZ, 0x0 ;  /* 0x00000000ff057424 */ /* 0x000fc800078e00ff */
[----:B------:R-:W-:Y:S05]  /*6b70*/  RET.REL.NODEC R4 `(_Z7myBlur3PiS_S_iiiiiiii) ;  /* 0xffffff9404207950 */ /* 0x000fea0003c3ffff */
.L_x_48:
[----:B------:R-:W-:-:S00]  /*6b80*/  BRA `(.L_x_48) ;  /* 0xfffffffc00fc7947 */ /* 0x000fc0000383ffff */
[----:B------:R-:W-:-:S00]  /*6b90*/  NOP ;  /* 0x0000000000007918 */ /* 0x000fc00000000000 */
        /* <DEDUP_REMOVED lines=14> */
.L_x_61:


//--------------------- .nv.shared.reserved.0     --------------------------
	.section	.nv.shared.reserved.0,"aw",@nobits
	.weak		__nv_reservedSMEM_offset_0_alias
	.size		__nv_reservedSMEM_offset_0_alias, 0, 64
	.other		__nv_reservedSMEM_offset_0_alias,@"STO_CUDA_RESERVED_SHARED STV_DEFAULT"
__nv_reservedSMEM_offset_0_alias:
	.zero		0
	.zero		64


//--------------------- .nv.constant0._Z7myBlur3PiS_S_iiiiiiii --------------------------
	.section	.nv.constant0._Z7myBlur3PiS_S_iiiiiiii,"a",@progbits
	.sectionflags	@""
	.align	4
.nv.constant0._Z7myBlur3PiS_S_iiiiiiii:
	.zero		952


//--------------------- SYMBOLS --------------------------

	.type		.nv.reservedSmem.offset0,@object
	.size		.nv.reservedSmem.offset0,0x4
